# CuTe-DSL kernel — source=cudnn_frontend_dsl family=nsa_select
# config = {"dtype": "BFloat16", "head_dim": 192, "block_size": 32}


// ===== COMPILED SASS (sm_100a) =====

	.target	sm_100a

	.elftype	@"ET_EXEC"


//--------------------- .note.nv.tkinfo           --------------------------
	.section	.note.nv.tkinfo,"",@"SHT_NOTE"
	.sectionflags	@"SHF_NOTE_NV_TKINFO"
	.tkinfo
        /*0018*/ 	.word	0x00000081
        /*0030*/ 	.string	""
        /*0030*/ 	.string	"ptxas"
        /*0030*/ 	.string	"Cuda compilation tools, release 12.9, V12.9.83"
        /*0030*/ 	.string	"Build system must define TOOLS_VERSION_EXTENDED"
        /*0030*/ 	.string	"-O 3 -arch sm_100a "



//--------------------- .note.nv.cuver            --------------------------
	.section	.note.nv.cuver,"",@"SHT_NOTE"
	.sectionflags	@"SHF_NOTE_NV_CUVER"
        /*0018*/ 	.short	0x0001
        /*001a*/ 	.short	0x0064
        /*001c*/ 	.short	0x0001
        /*001e*/ 	.short	0x0000
        /*0020*/ 	.short	0x0001
        /*0022*/ 	.short	0x0000


//--------------------- .nv.info                  --------------------------
	.section	.nv.info,"",@"SHT_CUDA_INFO"
	.align	4


	//----- nvinfo : EIATTR_REGCOUNT
	.align		4
        /*0000*/ 	.byte	0x04, 0x2f
        /*0002*/ 	.short	(.L_1 - .L_0)
	.align		4
.L_0:
        /*0004*/ 	.word	index@(kernel_cutlass_kernel_cudnnnative_sparse_attentionselectionNSA_select_attn_fwd_hmmaHopperSelectAttentionFwd_object_at__CopyAtom_ThrID10_TVLayoutSrc112801_TVLayoutDst112801_Valuetypebf16_t_0)
        /*0008*/ 	.word	0x000000da


	//----- nvinfo : EIATTR_FRAME_SIZE
	.align		4
.L_1:
        /*000c*/ 	.byte	0x04, 0x11
        /*000e*/ 	.short	(.L_3 - .L_2)
	.align		4
.L_2:
        /*0010*/ 	.word	index@(kernel_cutlass_kernel_cudnnnative_sparse_attentionselectionNSA_select_attn_fwd_hmmaHopperSelectAttentionFwd_object_at__CopyAtom_ThrID10_TVLayoutSrc112801_TVLayoutDst112801_Valuetypebf16_t_0)
        /*0014*/ 	.word	0x00000000


	//----- nvinfo : EIATTR_MIN_STACK_SIZE
	.align		4
.L_3:
        /*0018*/ 	.byte	0x04, 0x12
        /*001a*/ 	.short	(.L_5 - .L_4)
	.align		4
.L_4:
        /*001c*/ 	.word	index@(kernel_cutlass_kernel_cudnnnative_sparse_attentionselectionNSA_select_attn_fwd_hmmaHopperSelectAttentionFwd_object_at__CopyAtom_ThrID10_TVLayoutSrc112801_TVLayoutDst112801_Valuetypebf16_t_0)
        /*0020*/ 	.word	0x00000000
.L_5:


//--------------------- .nv.info.kernel_cutlass_kernel_cudnnnative_sparse_attentionselectionNSA_select_attn_fwd_hmmaHopperSelectAttentionFwd_object_at__CopyAtom_ThrID10_TVLayoutSrc112801_TVLayoutDst112801_Valuetypebf16_t_0 --------------------------
	.section	.nv.info.kernel_cutlass_kernel_cudnnnative_sparse_attentionselectionNSA_select_attn_fwd_hmmaHopperSelectAttentionFwd_object_at__CopyAtom_ThrID10_TVLayoutSrc112801_TVLayoutDst112801_Valuetypebf16_t_0,"",@"SHT_CUDA_INFO"
	.sectionflags	@""
	.align	4


	//----- nvinfo : EIATTR_CUDA_API_VERSION
	.align		4
        /*0000*/ 	.byte	0x04, 0x37
        /*0002*/ 	.short	(.L_7 - .L_6)
.L_6:
        /*0004*/ 	.word	0x00000081


	//----- nvinfo : EIATTR_KPARAM_INFO
	.align		4
.L_7:
        /*0008*/ 	.byte	0x04, 0x17
        /*000a*/ 	.short	(.L_9 - .L_8)
.L_8:
        /*000c*/ 	.word	0x00000000
        /*0010*/ 	.short	0x0009
        /*0012*/ 	.short	0x0228
        /*0014*/ 	.byte	0x00, 0xf0, 0x11, 0x00


	//----- nvinfo : EIATTR_KPARAM_INFO
	.align		4
.L_9:
        /*0018*/ 	.byte	0x04, 0x17
        /*001a*/ 	.short	(.L_11 - .L_10)
.L_10:
        /*001c*/ 	.word	0x00000000
        /*0020*/ 	.short	0x0008
        /*0022*/ 	.short	0x0220
        /*0024*/ 	.byte	0x00, 0xf0, 0x21, 0x00


	//----- nvinfo : EIATTR_KPARAM_INFO
	.align		4
.L_11:
        /*0028*/ 	.byte	0x04, 0x17
        /*002a*/ 	.short	(.L_13 - .L_12)
.L_12:
        /*002c*/ 	.word	0x00000000
        /*0030*/ 	.short	0x0007
        /*0032*/ 	.short	0x0218
        /*0034*/ 	.byte	0x00, 0xf0, 0x21, 0x00


	//----- nvinfo : EIATTR_KPARAM_INFO
	.align		4
.L_13:
        /*0038*/ 	.byte	0x04, 0x17
        /*003a*/ 	.short	(.L_15 - .L_14)
.L_14:
        /*003c*/ 	.word	0x00000000
        /*0040*/ 	.short	0x0006
        /*0042*/ 	.short	0x0210
        /*0044*/ 	.byte	0x00, 0xf0, 0x21, 0x00


	//----- nvinfo : EIATTR_KPARAM_INFO
	.align		4
.L_15:
        /*0048*/ 	.byte	0x04, 0x17
        /*004a*/ 	.short	(.L_17 - .L_16)
.L_16:
        /*004c*/ 	.word	0x00000000
        /*0050*/ 	.short	0x0005
        /*0052*/ 	.short	0x0208
        /*0054*/ 	.byte	0x00, 0xf0, 0x21, 0x00


	//----- nvinfo : EIATTR_KPARAM_INFO
	.align		4
.L_17:
        /*0058*/ 	.byte	0x04, 0x17
        /*005a*/ 	.short	(.L_19 - .L_18)
.L_18:
        /*005c*/ 	.word	0x00000000
        /*0060*/ 	.short	0x0004
        /*0062*/ 	.short	0x0200
        /*0064*/ 	.byte	0x00, 0xf0, 0x21, 0x00


	//----- nvinfo : EIATTR_KPARAM_INFO
	.align		4
.L_19:
        /*0068*/ 	.byte	0x04, 0x17
        /*006a*/ 	.short	(.L_21 - .L_20)
.L_20:
        /*006c*/ 	.word	0x00000000
        /*0070*/ 	.short	0x0003
        /*0072*/ 	.short	0x0180
        /*0074*/ 	.byte	0x00, 0xf0, 0x01, 0x02


	//----- nvinfo : EIATTR_KPARAM_INFO
	.align		4
.L_21:
        /*0078*/ 	.byte	0x04, 0x17
        /*007a*/ 	.short	(.L_23 - .L_22)
.L_22:
        /*007c*/ 	.word	0x00000000
        /*0080*/ 	.short	0x0002
        /*0082*/ 	.short	0x0100
        /*0084*/ 	.byte	0x00, 0xf0, 0x01, 0x02


	//----- nvinfo : EIATTR_KPARAM_INFO
	.align		4
.L_23:
        /*0088*/ 	.byte	0x04, 0x17
        /*008a*/ 	.short	(.L_25 - .L_24)
.L_24:
        /*008c*/ 	.word	0x00000000
        /*0090*/ 	.short	0x0001
        /*0092*/ 	.short	0x0080
        /*0094*/ 	.byte	0x00, 0xf0, 0x01, 0x02


	//----- nvinfo : EIATTR_KPARAM_INFO
	.align		4
.L_25:
        /*0098*/ 	.byte	0x04, 0x17
        /*009a*/ 	.short	(.L_27 - .L_26)
.L_26:
        /*009c*/ 	.word	0x00000000
        /*00a0*/ 	.short	0x0000
        /*00a2*/ 	.short	0x0000
        /*00a4*/ 	.byte	0x00, 0xf0, 0x01, 0x02


	//----- nvinfo : EIATTR_SPARSE_MMA_MASK
	.align		4
.L_27:
        /*00a8*/ 	.byte	0x03, 0x50
        /*00aa*/ 	.short	0x0000


	//----- nvinfo : EIATTR_MAXREG_COUNT
	.align		4
        /*00ac*/ 	.byte	0x03, 0x1b
        /*00ae*/ 	.short	0x00ff


	//----- nvinfo : EIATTR_NUM_BARRIERS
	.align		4
        /*00b0*/ 	.byte	0x02, 0x4c
        /*00b2*/ 	.byte	0x01
	.zero		1


	//----- nvinfo : EIATTR_INT_WARP_WIDE_INSTR_OFFSETS
	.align		4
        /*00b4*/ 	.byte	0x04, 0x31
        /*00b6*/ 	.short	(.L_29 - .L_28)


	//   ....[0]....
.L_28:
        /*00b8*/ 	.word	0x00000120


	//   ....[1]....
        /*00bc*/ 	.word	0x00000140


	//   ....[2]....
        /*00c0*/ 	.word	0x00000150


	//   ....[3]....
        /*00c4*/ 	.word	0x00000160


	//   ....[4]....
        /*00c8*/ 	.word	0x00000200


	//   ....[5]....
        /*00cc*/ 	.word	0x00000210


	//   ....[6]....
        /*00d0*/ 	.word	0x000002e0


	//   ....[7]....
        /*00d4*/ 	.word	0x00000670


	//   ....[8]....
        /*00d8*/ 	.word	0x00000680


	//   ....[9]....
        /*00dc*/ 	.word	0x00000770


	//   ....[10]....
        /*00e0*/ 	.word	0x00000780


	//   ....[11]....
        /*00e4*/ 	.word	0x00000850


	//   ....[12]....
        /*00e8*/ 	.word	0x00000860


	//   ....[13]....
        /*00ec*/ 	.word	0x00000930


	//   ....[14]....
        /*00f0*/ 	.word	0x00000940


	//   ....[15]....
        /*00f4*/ 	.word	0x00000a10


	//   ....[16]....
        /*00f8*/ 	.word	0x00000a20


	//   ....[17]....
        /*00fc*/ 	.word	0x00000af0


	//   ....[18]....
        /*0100*/ 	.word	0x00000b00


	//   ....[19]....
        /*0104*/ 	.word	0x00000bd0


	//   ....[20]....
        /*0108*/ 	.word	0x00000be0


	//   ....[21]....
        /*010c*/ 	.word	0x00000cb0


	//   ....[22]....
        /*0110*/ 	.word	0x00000cc0


	//   ....[23]....
        /*0114*/ 	.word	0x00000d90


	//   ....[24]....
        /*0118*/ 	.word	0x00000da0


	//   ....[25]....
        /*011c*/ 	.word	0x00000e70


	//   ....[26]....
        /*0120*/ 	.word	0x00000e80


	//   ....[27]....
        /*0124*/ 	.word	0x00000f50


	//   ....[28]....
        /*0128*/ 	.word	0x00000f60


	//   ....[29]....
        /*012c*/ 	.word	0x00001030


	//   ....[30]....
        /*0130*/ 	.word	0x00001040


	//   ....[31]....
        /*0134*/ 	.word	0x00001110


	//   ....[32]....
        /*0138*/ 	.word	0x00001120


	//   ....[33]....
        /*013c*/ 	.word	0x000011f0


	//   ....[34]....
        /*0140*/ 	.word	0x00001200


	//   ....[35]....
        /*0144*/ 	.word	0x000012d0


	//   ....[36]....
        /*0148*/ 	.word	0x000012e0


	//   ....[37]....
        /*014c*/ 	.word	0x000013b0


	//   ....[38]....
        /*0150*/ 	.word	0x000013c0


	//   ....[39]....
        /*0154*/ 	.word	0x00001490


	//   ....[40]....
        /*0158*/ 	.word	0x000014a0


	//   ....[41]....
        /*015c*/ 	.word	0x00001570


	//   ....[42]....
        /*0160*/ 	.word	0x00001580


	//   ....[43]....
        /*0164*/ 	.word	0x00001650


	//   ....[44]....
        /*0168*/ 	.word	0x00001660


	//   ....[45]....
        /*016c*/ 	.word	0x00001730


	//   ....[46]....
        /*0170*/ 	.word	0x00001740


	//   ....[47]....
        /*0174*/ 	.word	0x00001810


	//   ....[48]....
        /*0178*/ 	.word	0x00001820


	//   ....[49]....
        /*017c*/ 	.word	0x000018f0


	//   ....[50]....
        /*0180*/ 	.word	0x00001900


	//   ....[51]....
        /*0184*/ 	.word	0x000019d0


	//   ....[52]....
        /*0188*/ 	.word	0x000019e0


	//   ....[53]....
        /*018c*/ 	.word	0x00001ab0


	//   ....[54]....
        /*0190*/ 	.word	0x00001ac0


	//   ....[55]....
        /*0194*/ 	.word	0x00001c20


	//   ....[56]....
        /*0198*/ 	.word	0x00001c30


	//   ....[57]....
        /*019c*/ 	.word	0x00001dc0


	//   ....[58]....
        /*01a0*/ 	.word	0x00001dd0


	//   ....[59]....
        /*01a4*/ 	.word	0x00001f40


	//   ....[60]....
        /*01a8*/ 	.word	0x00001f50


	//   ....[61]....
        /*01ac*/ 	.word	0x00002840


	//   ....[62]....
        /*01b0*/ 	.word	0x00002850


	//   ....[63]....
        /*01b4*/ 	.word	0x000029d0


	//   ....[64]....
        /*01b8*/ 	.word	0x000029e0


	//   ....[65]....
        /*01bc*/ 	.word	0x00002b20


	//   ....[66]....
        /*01c0*/ 	.word	0x00002b30


	//   ....[67]....
        /*01c4*/ 	.word	0x000033c0


	//   ....[68]....
        /*01c8*/ 	.word	0x00003400


	//   ....[69]....
        /*01cc*/ 	.word	0x00003550


	//   ....[70]....
        /*01d0*/ 	.word	0x00003560


	//   ....[71]....
        /*01d4*/ 	.word	0x000036b0


	//   ....[72]....
        /*01d8*/ 	.word	0x000036c0


	//----- nvinfo : EIATTR_COOP_GROUP_MASK_REGIDS
	.align		4
.L_29:
        /*01dc*/ 	.byte	0x04, 0x29
        /*01de*/ 	.short	(.L_31 - .L_30)


	//   ....[0]....
.L_30:
        /*01e0*/ 	.word	0x050000af


	//   ....[1]....
        /*01e4*/ 	.word	0x050000b5


	//   ....[2]....
        /*01e8*/ 	.word	0x050000ab


	//   ....[3]....
        /*01ec*/ 	.word	0x050000a8


	//   ....[4]....
        /*01f0*/ 	.word	0x050000aa


	//   ....[5]....
        /*01f4*/ 	.word	0x050000aa


	//   ....[6]....
        /*01f8*/ 	.word	0x050000aa


	//   ....[7]....
        /*01fc*/ 	.word	0x050000aa


	//----- nvinfo : EIATTR_COOP_GROUP_INSTR_OFFSETS
	.align		4
.L_31:
        /*0200*/ 	.byte	0x04, 0x28
        /*0202*/ 	.short	(.L_33 - .L_32)


	//   ....[0]....
.L_32:
        /*0204*/ 	.word	0x00003990


	//   ....[1]....
        /*0208*/ 	.word	0x000039b0


	//   ....[2]....
        /*020c*/ 	.word	0x00003c00


	//   ....[3]....
        /*0210*/ 	.word	0x00003c20


	//   ....[4]....
        /*0214*/ 	.word	0x00005f40


	//   ....[5]....
        /*0218*/ 	.word	0x00005fe0


	//   ....[6]....
        /*021c*/ 	.word	0x00006260


	//   ....[7]....
        /*0220*/ 	.word	0x000062d0


	//----- nvinfo : EIATTR_VRC_CTA_INIT_COUNT
	.align		4
.L_33:
        /*0224*/ 	.byte	0x02, 0x4a
	.zero		1
	.zero		1


	//----- nvinfo : EIATTR_MBARRIER_INSTR_OFFSETS
	.align		4
        /*0228*/ 	.byte	0x04, 0x39
        /*022a*/ 	.short	(.L_35 - .L_34)


	//   ....[0]....
.L_34:
        /*022c*/ 	.word	0x000002c0
        /*0230*/ 	.word	0x000000ff
        /*0234*/ 	.word	0x00000000
        /*0238*/ 	.short	0x0100
        /*023a*/ 	.byte	0x08
	.zero		1


	//   ....[1]....
        /*023c*/ 	.word	0x000002f0
        /*0240*/ 	.word	0x000000ff
        /*0244*/ 	.word	0x00000008
        /*0248*/ 	.short	0x0100
        /*024a*/ 	.byte	0x08
	.zero		1


	//   ....[2]....
        /*024c*/ 	.word	0x00000320
        /*0250*/ 	.word	0x000000ff
        /*0254*/ 	.word	0x00000020
        /*0258*/ 	.short	0x0100
        /*025a*/ 	.byte	0x09
	.zero		1


	//   ....[3]....
        /*025c*/ 	.word	0x00000330
        /*0260*/ 	.word	0x000000ff
        /*0264*/ 	.word	0x00000028
        /*0268*/ 	.short	0x0100
        /*026a*/ 	.byte	0x09
	.zero		1


	//   ....[4]....
        /*026c*/ 	.word	0x00000360
        /*0270*/ 	.word	0x000000ff
        /*0274*/ 	.word	0x00000010
        /*0278*/ 	.short	0x0100
        /*027a*/ 	.byte	0x0a
	.zero		1


	//   ....[5]....
        /*027c*/ 	.word	0x00000370
        /*0280*/ 	.word	0x000000ff
        /*0284*/ 	.word	0x00000018
        /*0288*/ 	.short	0x0100
        /*028a*/ 	.byte	0x0a
	.zero		1


	//   ....[6]....
        /*028c*/ 	.word	0x00000610
        /*0290*/ 	.word	0x00000009
        /*0294*/ 	.word	0x00000028
        /*0298*/ 	.short	0x010a
        /*029a*/ 	.byte	0xff
	.zero		1


	//   ....[7]....
        /*029c*/ 	.word	0x00001b90
        /*02a0*/ 	.word	0x00000009
        /*02a4*/ 	.word	0x00000008
        /*02a8*/ 	.short	0x010a
        /*02aa*/ 	.byte	0xff
	.zero		1


	//   ....[8]....
        /*02ac*/ 	.word	0x000022a0
        /*02b0*/ 	.word	0x00000002
        /*02b4*/ 	.word	0x00000020
        /*02b8*/ 	.short	0x010a
        /*02ba*/ 	.byte	0xff
	.zero		1


	//   ....[9]....
        /*02bc*/ 	.word	0x00002330
        /*02c0*/ 	.word	0x00000002
        /*02c4*/ 	.word	0x00000020
        /*02c8*/ 	.short	0x010a
        /*02ca*/ 	.byte	0xff
	.zero		1


	//   ....[10]....
        /*02cc*/ 	.word	0x000025e0
        /*02d0*/ 	.word	0x00000002
        /*02d4*/ 	.word	0x00000000
        /*02d8*/ 	.short	0x010a
        /*02da*/ 	.byte	0xff
	.zero		1


	//   ....[11]....
        /*02dc*/ 	.word	0x000026f0
        /*02e0*/ 	.word	0x00000053
        /*02e4*/ 	.word	0x00000000
        /*02e8*/ 	.short	0x010a
        /*02ea*/ 	.byte	0xff
	.zero		1


	//   ....[12]....
        /*02ec*/ 	.word	0x00002790
        /*02f0*/ 	.word	0x00000081
        /*02f4*/ 	.word	0x00000018
        /*02f8*/ 	.short	0x010a
        /*02fa*/ 	.byte	0xff
	.zero		1


	//   ....[13]....
        /*02fc*/ 	.word	0x00003220
        /*0300*/ 	.word	0x00000002
        /*0304*/ 	.word	0x00000008
        /*0308*/ 	.short	0x0101
        /*030a*/ 	.byte	0xff
	.zero		1


	//   ....[14]....
        /*030c*/ 	.word	0x00003310
        /*0310*/ 	.word	0x00000002
        /*0314*/ 	.word	0x00000008
        /*0318*/ 	.short	0x010a
        /*031a*/ 	.byte	0xff
	.zero		1


	//   ....[15]....
        /*031c*/ 	.word	0x00003ff0
        /*0320*/ 	.word	0x00000002
        /*0324*/ 	.word	0x00000010
        /*0328*/ 	.short	0x010a
        /*032a*/ 	.byte	0xff
	.zero		1


	//   ....[16]....
        /*032c*/ 	.word	0x00004010
        /*0330*/ 	.word	0x00000002
        /*0334*/ 	.word	0x00000010
        /*0338*/ 	.short	0x010a
        /*033a*/ 	.byte	0xff
	.zero		1


	//   ....[17]....
        /*033c*/ 	.word	0x000045d0
        /*0340*/ 	.word	0x00000002
        /*0344*/ 	.word	0x00000000
        /*0348*/ 	.short	0x010a
        /*034a*/ 	.byte	0xff
	.zero		1


	//   ....[18]....
        /*034c*/ 	.word	0x00004600
        /*0350*/ 	.word	0x00000002
        /*0354*/ 	.word	0x00000018
        /*0358*/ 	.short	0x0101
        /*035a*/ 	.byte	0xff
	.zero		1


	//   ....[19]....
        /*035c*/ 	.word	0x00005cb0
        /*0360*/ 	.word	0x00000009
        /*0364*/ 	.word	0x00000028
        /*0368*/ 	.short	0x010a
        /*036a*/ 	.byte	0xff
	.zero		1


	//   ....[20]....
        /*036c*/ 	.word	0x00005d20
        /*0370*/ 	.word	0x00000009
        /*0374*/ 	.word	0x00000008
        /*0378*/ 	.short	0x010a
        /*037a*/ 	.byte	0xff
	.zero		1


	//   ....[21]....
        /*037c*/ 	.word	0x00005d70
        /*0380*/ 	.word	0x00000002
        /*0384*/ 	.word	0x00000020
        /*0388*/ 	.short	0x010a
        /*038a*/ 	.byte	0xff
	.zero		1


	//   ....[22]....
        /*038c*/ 	.word	0x00005dd0
        /*0390*/ 	.word	0x00000053
        /*0394*/ 	.word	0x00000000
        /*0398*/ 	.short	0x010a
        /*039a*/ 	.byte	0xff
	.zero		1


	//   ....[23]....
        /*039c*/ 	.word	0x00005e30
        /*03a0*/ 	.word	0x00000081
        /*03a4*/ 	.word	0x00000018
        /*03a8*/ 	.short	0x010a
        /*03aa*/ 	.byte	0xff
	.zero		1


	//   ....[24]....
        /*03ac*/ 	.word	0x00005e90
        /*03b0*/ 	.word	0x00000002
        /*03b4*/ 	.word	0x00000008
        /*03b8*/ 	.short	0x010a
        /*03ba*/ 	.byte	0xff
	.zero		1


	//   ....[25]....
        /*03bc*/ 	.word	0x00006310
        /*03c0*/ 	.word	0x00000002
        /*03c4*/ 	.word	0x00000010
        /*03c8*/ 	.short	0x010a
        /*03ca*/ 	.byte	0xff
	.zero		1


	//----- nvinfo : EIATTR_NUM_MBARRIERS
	.align		4
.L_35:
        /*03cc*/ 	.byte	0x03, 0x38
        /*03ce*/ 	.short	0x0006


	//----- nvinfo : EIATTR_EXIT_INSTR_OFFSETS
	.align		4
        /*03d0*/ 	.byte	0x04, 0x1c
        /*03d2*/ 	.short	(.L_37 - .L_36)


	//   ....[0]....
.L_36:
        /*03d4*/ 	.word	0x000004e0


	//   ....[1]....
        /*03d8*/ 	.word	0x00005c80


	//----- nvinfo : EIATTR_REQNTID
	.align		4
.L_37:
        /*03dc*/ 	.byte	0x04, 0x10
        /*03de*/ 	.short	(.L_39 - .L_38)
.L_38:
        /*03e0*/ 	.word	0x00000020
        /*03e4*/ 	.word	0x00000001
        /*03e8*/ 	.word	0x00000001


	//----- nvinfo : EIATTR_CRS_STACK_SIZE
	.align		4
.L_39:
        /*03ec*/ 	.byte	0x04, 0x1e
        /*03ee*/ 	.short	(.L_41 - .L_40)
.L_40:
        /*03f0*/ 	.word	0x00000000


	//----- nvinfo : EIATTR_CBANK_PARAM_SIZE
	.align		4
.L_41:
        /*03f4*/ 	.byte	0x03, 0x19
        /*03f6*/ 	.short	0x022c


	//----- nvinfo : EIATTR_PARAM_CBANK
	.align		4
        /*03f8*/ 	.byte	0x04, 0x0a
        /*03fa*/ 	.short	(.L_43 - .L_42)
	.align		4
.L_42:
        /*03fc*/ 	.word	index@(.nv.constant0.kernel_cutlass_kernel_cudnnnative_sparse_attentionselectionNSA_select_attn_fwd_hmmaHopperSelectAttentionFwd_object_at__CopyAtom_ThrID10_TVLayoutSrc112801_TVLayoutDst112801_Valuetypebf16_t_0)
        /*0400*/ 	.short	0x0380
        /*0402*/ 	.short	0x022c


	//----- nvinfo : EIATTR_SW_WAR
	.align		4
.L_43:
        /*0404*/ 	.byte	0x04, 0x36
        /*0406*/ 	.short	(.L_45 - .L_44)
.L_44:
        /*0408*/ 	.word	0x00000008
.L_45:


//--------------------- .nv.compat                --------------------------
	.section	.nv.compat,"",@"SHT_CUDA_COMPAT_INFO"
	.align	4
        /*0000*/ 	.byte	0x02, 0x02, 0x02, 0x00, 0x02, 0x05, 0x05, 0x00, 0x02, 0x03, 0x01, 0x00, 0x02, 0x06, 0x01, 0x00


//--------------------- .nv.callgraph             --------------------------
	.section	.nv.callgraph,"",@"SHT_CUDA_CALLGRAPH"
	.align	4
	.sectionentsize	8
	.align		4
        /*0000*/ 	.word	0x00000000
	.align		4
        /*0004*/ 	.word	0xffffffff
	.align		4
        /*0008*/ 	.word	0x00000000
	.align		4
        /*000c*/ 	.word	0xfffffffe
	.align		4
        /*0010*/ 	.word	0x00000000
	.align		4
        /*0014*/ 	.word	0xfffffffd
	.align		4
        /*0018*/ 	.word	0x00000000
	.align		4
        /*001c*/ 	.word	0xfffffffc


//--------------------- .text.kernel_cutlass_kernel_cudnnnative_sparse_attentionselectionNSA_select_attn_fwd_hmmaHopperSelectAttentionFwd_object_at__CopyAtom_ThrID10_TVLayoutSrc112801_TVLayoutDst112801_Valuetypebf16_t_0 --------------------------
	.section	.text.kernel_cutlass_kernel_cudnnnative_sparse_attentionselectionNSA_select_attn_fwd_hmmaHopperSelectAttentionFwd_object_at__CopyAtom_ThrID10_TVLayoutSrc112801_TVLayoutDst112801_Valuetypebf16_t_0,"ax",@progbits
	.align	128
        .global         kernel_cutlass_kernel_cudnnnative_sparse_attentionselectionNSA_select_attn_fwd_hmmaHopperSelectAttentionFwd_object_at__CopyAtom_ThrID10_TVLayoutSrc112801_TVLayoutDst112801_Valuetypebf16_t_0
        .type           kernel_cutlass_kernel_cudnnnative_sparse_attentionselectionNSA_select_attn_fwd_hmmaHopperSelectAttentionFwd_object_at__CopyAtom_ThrID10_TVLayoutSrc112801_TVLayoutDst112801_Valuetypebf16_t_0,@function
        .size           kernel_cutlass_kernel_cudnnnative_sparse_attentionselectionNSA_select_attn_fwd_hmmaHopperSelectAttentionFwd_object_at__CopyAtom_ThrID10_TVLayoutSrc112801_TVLayoutDst112801_Valuetypebf16_t_0,(.L_x_96 - kernel_cutlass_kernel_cudnnnative_sparse_attentionselectionNSA_select_attn_fwd_hmmaHopperSelectAttentionFwd_object_at__CopyAtom_ThrID10_TVLayoutSrc112801_TVLayoutDst112801_Valuetypebf16_t_0)
        .other          kernel_cutlass_kernel_cudnnnative_sparse_attentionselectionNSA_select_attn_fwd_hmmaHopperSelectAttentionFwd_object_at__CopyAtom_ThrID10_TVLayoutSrc112801_TVLayoutDst112801_Valuetypebf16_t_0,@"STO_CUDA_ENTRY STV_DEFAULT"
kernel_cutlass_kernel_cudnnnative_sparse_attentionselectionNSA_select_attn_fwd_hmmaHopperSelectAttentionFwd_object_at__CopyAtom_ThrID10_TVLayoutSrc112801_TVLayoutDst112801_Valuetypebf16_t_0:
.text.kernel_cutlass_kernel_cudnnnative_sparse_attentionselectionNSA_select_attn_fwd_hmmaHopperSelectAttentionFwd_object_at__CopyAtom_ThrID10_TVLayoutSrc112801_TVLayoutDst112801_Valuetypebf16_t_0:
[----:B------:R-:W1:Y:S01]  /*0000*/  LDC R1, c[0x0][0x37c] ;  /* 0x0000df00ff017b82 */ /* 0x000e620000000800 */
[----:B------:R-:W2:Y:S07]  /*0010*/  S2R R0, SR_TID.X ;  /* 0x0000000000007919 */ /* 0x000eae0000002100 */
[----:B------:R-:W3:Y:S01]  /*0020*/  LDC.64 R2, c[0x0][0x590] ;  /* 0x00016400ff027b82 */ /* 0x000ee20000000a00 */
[----:B------:R-:W-:Y:S01]  /*0030*/  BSSY.RECONVERGENT B0, `(.L_x_0) ;  /* 0x000000e000007945 */ /* 0x000fe20003800200 */
[----:B------:R-:W4:Y:S01]  /*0040*/  S2R R5, SR_CTAID.Z ;  /* 0x0000000000057919 */ /* 0x000f220000002700 */
[----:B--2---:R-:W-:-:S04]  /*0050*/  SHF.R.U32.HI R208, RZ, 0x5, R0 ;  /* 0x00000005ffd07819 */ /* 0x004fc80000011600 */
[----:B------:R-:W-:-:S13]  /*0060*/  ISETP.NE.AND P0, PT, R208, RZ, PT ;  /* 0x000000ffd000720c */ /* 0x000fda0003f05270 */
[----:B-1--4-:R-:W-:Y:S05]  /*0070*/  @P0 BRA `(.L_x_1) ;  /* 0x0000000000240947 */ /* 0x012fea0003800000 */
[----:B------:R-:W1:Y:S02]  /*0080*/  LDCU.64 UR4, c[0x0][0x348] ;  /* 0x00006900ff0477ac */ /* 0x000e640008000a00 */
[----:B-1----:R-:W-:Y:S02]  /*0090*/  UIADD3 UR6, UP0, UPT, UR4, 0x80, URZ ;  /* 0x0000008004067890 */ /* 0x002fe4000ff1e0ff */
[----:B------:R1:W-:Y:S01]  /*00a0*/  UTMACCTL.PF [UR4] ;  /* 0x00000000040079b9 */ /* 0x0003e20008040000 */
[----:B------:R-:W-:Y:S02]  /*00b0*/  UIADD3 UR8, UP1, UPT, UR4, 0x180, URZ ;  /* 0x0000018004087890 */ /* 0x000fe4000ff3e0ff */
[----:B------:R-:W-:Y:S02]  /*00c0*/  UIADD3.X UR7, UPT, UPT, URZ, UR5, URZ, UP0, !UPT ;  /* 0x00000005ff077290 */ /* 0x000fe400087fe4ff */
[----:B------:R-:W-:-:S07]  /*00d0*/  UIADD3.X UR9, UPT, UPT, URZ, UR5, URZ, UP1, !UPT ;  /* 0x00000005ff097290 */ /* 0x000fce0008ffe4ff */
[----:B------:R1:W-:Y:S02]  /*00e0*/  UTMACCTL.PF [UR6] ;  /* 0x00000000060079b9 */ /* 0x0003e40008040000 */
[----:B------:R1:W-:Y:S02]  /*00f0*/  UTMACCTL.PF [UR8] ;  /* 0x00000000080079b9 */ /* 0x0003e40008040000 */
[----:B-1----:R-:W-:Y:S01]  /*0100*/  NOP ;  /* 0x0000000000007918 */ /* 0x002fe20000000000 */
.L_x_1:
[----:B------:R-:W-:Y:S05]  /*0110*/  BSYNC.RECONVERGENT B0 ;  /* 0x0000000000007941 */ /* 0x000fea0003800200 */
.L_x_0:
[----:B------:R-:W-:Y:S01]  /*0120*/  VOTEU.ALL UP3, P0 ;  /* 0x0000000000ff7886 */ /* 0x000fe20000060000 */
[----:B------:R-:W-:Y:S01]  /*0130*/  UMOV UR12, 0x1 ;  /* 0x00000001000c7882 */ /* 0x000fe20000000000 */
[----:B------:R-:W-:Y:S01]  /*0140*/  VOTEU.ALL UP2, P0 ;  /* 0x0000000000ff7886 */ /* 0x000fe20000040000 */
[----:B------:R-:W-:Y:S01]  /*0150*/  VOTEU.ALL UP1, P0 ;  /* 0x0000000000ff7886 */ /* 0x000fe20000020000 */
[----:B------:R-:W-:Y:S01]  /*0160*/  VOTEU.ALL UP0, P0 ;  /* 0x0000000000ff7886 */ /* 0x000fe20000000000 */
[----:B------:R-:W1:Y:S01]  /*0170*/  @!UP3 S2UR UR8, SR_CgaCtaId ;  /* 0x000000000008b9c3 */ /* 0x000e620000008800 */
[----:B------:R-:W-:Y:S01]  /*0180*/  @!UP3 UMOV UR4, 0x400 ;  /* 0x000004000004b882 */ /* 0x000fe20000000000 */
[----:B------:R-:W-:-:S04]  /*0190*/  @!UP3 UIADD3 UR14, UPT, UPT, -UR12, 0x100000, URZ ;  /* 0x001000000c0eb890 */ /* 0x000fc8000fffe1ff */
[----:B------:R-:W-:Y:S02]  /*01a0*/  @!UP3 USHF.L.U32 UR15, UR14, 0xb, URZ ;  /* 0x0000000b0e0fb899 */ /* 0x000fe400080006ff */
[----:B------:R-:W-:Y:S01]  /*01b0*/  @!UP3 USHF.L.U32 UR14, UR14, 0x1, URZ ;  /* 0x000000010e0eb899 */ /* 0x000fe200080006ff */
[----:B------:R-:W-:Y:S01]  /*01c0*/  @!UP3 UMOV UR10, 0x400 ;  /* 0x00000400000ab882 */ /* 0x000fe20000000000 */
[----:B------:R-:W-:-:S04]  /*01d0*/  @!UP3 UIADD3 UR16, UPT, UPT, -UR12, 0x100000, URZ ;  /* 0x001000000c10b890 */ /* 0x000fc8000fffe1ff */
[----:B------:R-:W-:Y:S02]  /*01e0*/  @!UP3 USHF.L.U32 UR17, UR16, 0xb, URZ ;  /* 0x0000000b1011b899 */ /* 0x000fe400080006ff */
[----:B------:R-:W-:Y:S01]  /*01f0*/  @!UP3 USHF.L.U32 UR16, UR16, 0x1, URZ ;  /* 0x000000011010b899 */ /* 0x000fe200080006ff */
[----:B------:R-:W-:Y:S01]  /*0200*/  VOTEU.ALL UP4, P0 ;  /* 0x0000000000ff7886 */ /* 0x000fe20000080000 */
[----:B------:R-:W-:Y:S01]  /*0210*/  VOTEU.ALL UP5, P0 ;  /* 0x0000000000ff7886 */ /* 0x000fe200000a0000 */
[----:B------:R-:W2:Y:S01]  /*0220*/  LDCU.64 UR6, c[0x0][0x358] ;  /* 0x00006b00ff0677ac */ /* 0x000ea20008000a00 */
[----:B------:R-:W4:Y:S01]  /*0230*/  @!UP3 S2UR UR5, SR_CgaCtaId ;  /* 0x000000000005b9c3 */ /* 0x000f220000008800 */
[----:B---3--:R-:W-:-:S07]  /*0240*/  IMAD.WIDE.U32 R2, R5, 0x4, R2 ;  /* 0x0000000405027825 */ /* 0x008fce00078e0002 */
[----:B------:R-:W3:Y:S01]  /*0250*/  @!UP3 S2UR UR11, SR_CgaCtaId ;  /* 0x00000000000bb9c3 */ /* 0x000ee20000008800 */
[----:B-1----:R-:W-:Y:S02]  /*0260*/  @!UP3 ULEA UR8, UR8, UR4, 0x18 ;  /* 0x000000040808b291 */ /* 0x002fe4000f8ec0ff */
[----:B----4-:R-:W-:Y:S02]  /*0270*/  @!UP3 ULEA UR9, UR5, UR4, 0x18 ;  /* 0x000000040509b291 */ /* 0x010fe4000f8ec0ff */
[----:B------:R-:W-:-:S04]  /*0280*/  @!UP3 UIADD3 UR4, UPT, UPT, -UR12, 0x100000, URZ ;  /* 0x001000000c04b890 */ /* 0x000fc8000fffe1ff */
[----:B------:R-:W-:Y:S02]  /*0290*/  @!UP3 USHF.L.U32 UR5, UR4, 0xb, URZ ;  /* 0x0000000b0405b899 */ /* 0x000fe400080006ff */
[----:B------:R-:W-:Y:S01]  /*02a0*/  @!UP3 USHF.L.U32 UR4, UR4, 0x1, URZ ;  /* 0x000000010404b899 */ /* 0x000fe200080006ff */
[----:B------:R-:W1:Y:S02]  /*02b0*/  FENCE.VIEW.ASYNC.S ;  /* 0x00000000000073c6 */ /* 0x000e640000000000 */
[----:B-1----:R1:W4:Y:S01]  /*02c0*/  @!UP2 SYNCS.EXCH.64 URZ, [UR8], UR14 ;  /* 0x0000000e08ffa5b2 */ /* 0x0023220008000100 */
[----:B---3--:R-:W-:Y:S01]  /*02d0*/  @!UP3 ULEA UR10, UR11, UR10, 0x18 ;  /* 0x0000000a0b0ab291 */ /* 0x008fe2000f8ec0ff */
[----:B------:R-:W-:Y:S01]  /*02e0*/  VOTEU.ALL UP3, P0 ;  /* 0x0000000000ff7886 */ /* 0x000fe20000060000 */
[----:B------:R1:W4:Y:S01]  /*02f0*/  @!UP1 SYNCS.EXCH.64 URZ, [UR8+0x8], UR14 ;  /* 0x0000080e08ff95b2 */ /* 0x0003220008000100 */
[----:B------:R-:W-:Y:S01]  /*0300*/  NOP ;  /* 0x0000000000007918 */ /* 0x000fe20000000000 */
[----:B----4-:R-:W-:Y:S06]  /*0310*/  BAR.SYNC.DEFER_BLOCKING 0x0 ;  /* 0x0000000000007b1d */ /* 0x010fec0000010000 */
[----:B------:R1:W3:Y:S01]  /*0320*/  @!UP0 SYNCS.EXCH.64 URZ, [UR9+0x20], UR16 ;  /* 0x0000201009ff85b2 */ /* 0x0002e20008000100 */
[----:B------:R1:W3:Y:S01]  /*0330*/  @!UP3 SYNCS.EXCH.64 URZ, [UR9+0x28], UR16 ;  /* 0x0000281009ffb5b2 */ /* 0x0002e20008000100 */
[----:B------:R-:W-:Y:S01]  /*0340*/  NOP ;  /* 0x0000000000007918 */ /* 0x000fe20000000000 */
[----:B---3--:R-:W-:Y:S06]  /*0350*/  BAR.SYNC.DEFER_BLOCKING 0x0 ;  /* 0x0000000000007b1d */ /* 0x008fec0000010000 */
[----:B------:R1:W3:Y:S01]  /*0360*/  @!UP4 SYNCS.EXCH.64 URZ, [UR10+0x10], UR4 ;  /* 0x000010040affc5b2 */ /* 0x0002e20008000100 */
[----:B------:R1:W3:Y:S01]  /*0370*/  @!UP5 SYNCS.EXCH.64 URZ, [UR10+0x18], UR4 ;  /* 0x000018040affd5b2 */ /* 0x0002e20008000100 */
[----:B------:R-:W-:Y:S01]  /*0380*/  NOP ;  /* 0x0000000000007918 */ /* 0x000fe20000000000 */
[----:B---3--:R-:W-:Y:S06]  /*0390*/  BAR.SYNC.DEFER_BLOCKING 0x0 ;  /* 0x0000000000007b1d */ /* 0x008fec0000010000 */
[----:B--2---:R-:W2:Y:S01]  /*03a0*/  LDG.E R206, desc[UR6][R2.64] ;  /* 0x0000000602ce7981 */ /* 0x004ea2000c1e1900 */
[----:B------:R-:W-:Y:S01]  /*03b0*/  ISETP.GT.U32.AND P1, PT, R0, 0xf, PT ;  /* 0x0000000f0000780c */ /* 0x000fe20003f24070 */
[----:B------:R-:W2:Y:S01]  /*03c0*/  S2UR UR12, SR_CTAID.X ;  /* 0x00000000000c79c3 */ /* 0x000ea20000002500 */
[----:B------:R-:W3:Y:S01]  /*03d0*/  S2R R9, SR_CTAID.Y ;  /* 0x0000000000097919 */ /* 0x000ee20000002600 */
[----:B------:R-:W4:Y:S10]  /*03e0*/  LDG.E R7, desc[UR6][R2.64+0x4] ;  /* 0x0000040602077981 */ /* 0x000f34000c1e1900 */
[----:B------:R-:W5:Y:S01]  /*03f0*/  @!P1 LDC.64 R4, c[0x0][0x598] ;  /* 0x00016600ff049b82 */ /* 0x000f620000000a00 */
[----:B---3--:R-:W-:-:S02]  /*0400*/  @!P1 IMAD R9, R9, 0x10, R0 ;  /* 0x0000001009099824 */ /* 0x008fc400078e0200 */
[----:B--2---:R-:W-:-:S04]  /*0410*/  @!P1 VIADD R6, R206, UR12 ;  /* 0x0000000cce069c36 */ /* 0x004fc80008000000 */
[----:B------:R-:W-:-:S04]  /*0420*/  @!P1 IMAD R9, R6, 0x40, R9 ;  /* 0x0000004006099824 */ /* 0x000fc800078e0209 */
[----:B-----5:R-:W-:-:S06]  /*0430*/  @!P1 IMAD.WIDE R4, R9, 0x4, R4 ;  /* 0x0000000409049825 */ /* 0x020fcc00078e0204 */
[----:B------:R-:W2:Y:S01]  /*0440*/  @!P1 LDG.E R4, desc[UR6][R4.64] ;  /* 0x0000000604049981 */ /* 0x000ea2000c1e1900 */
[----:B------:R-:W3:Y:S01]  /*0450*/  @!P1 S2R R9, SR_CgaCtaId ;  /* 0x0000000000099919 */ /* 0x000ee20000008800 */
[----:B------:R-:W-:Y:S01]  /*0460*/  @!P1 MOV R6, 0x400 ;  /* 0x0000040000069802 */ /* 0x000fe20000000f00 */
[----:B----4-:R-:W-:-:S05]  /*0470*/  IMAD.IADD R7, R7, 0x1, -R206 ;  /* 0x0000000107077824 */ /* 0x010fca00078e0ace */
[----:B------:R-:W-:Y:S02]  /*0480*/  ISETP.LE.AND P2, PT, R7, UR12, PT ;  /* 0x0000000c07007c0c */ /* 0x000fe4000bf43270 */
[----:B---3--:R-:W-:-:S05]  /*0490*/  @!P1 LEA R9, R9, R6, 0x18 ;  /* 0x0000000609099211 */ /* 0x008fca00078ec0ff */
[----:B------:R-:W-:Y:S01]  /*04a0*/  @!P1 IMAD R7, R0, 0x4, R9 ;  /* 0x0000000400079824 */ /* 0x000fe200078e0209 */
[----:B------:R-:W3:Y:S04]  /*04b0*/  S2UR UR13, SR_CTAID.Y ;  /* 0x00000000000d79c3 */ /* 0x000ee80000002600 */
[----:B--2---:R1:W-:Y:S04]  /*04c0*/  @!P1 STS [R7+0x7880], R4 ;  /* 0x0078800407009388 */ /* 0x0043e80000000800 */
[----:B------:R-:W-:Y:S06]  /*04d0*/  BAR.SYNC.DEFER_BLOCKING 0x0 ;  /* 0x0000000000007b1d */ /* 0x000fec0000010000 */
[----:B-1-3--:R-:W-:Y:S05]  /*04e0*/  @P2 EXIT ;  /* 0x000000000000294d */ /* 0x00afea0003800000 */
[----:B------:R-:W-:Y:S01]  /*04f0*/  R2UR UR8, R206 ;  /* 0x00000000ce0872ca */ /* 0x000fe200000e0000 */
[----:B------:R-:W1:-:S12]  /*0500*/  LDCU.64 UR4, c[0x0][0x5a0] ;  /* 0x0000b400ff0477ac */ /* 0x000e580008000a00 */
[----:B------:R-:W-:-:S04]  /*0510*/  UIADD3 UR12, UPT, UPT, UR8, UR12, URZ ;  /* 0x0000000c080c7290 */ /* 0x000fc8000fffe0ff */
[----:B------:R-:W-:-:S04]  /*0520*/  ULEA UR8, UR12, UR13, 0x2 ;  /* 0x0000000d0c087291 */ /* 0x000fc8000f8e10ff */
[----:B-1----:R-:W-:-:S06]  /*0530*/  UIMAD.WIDE UR4, UR8, 0x4, UR4 ;  /* 0x00000004080478a5 */ /* 0x002fcc000f8e0204 */
[----:B------:R-:W-:Y:S02]  /*0540*/  IMAD.U32 R2, RZ, RZ, UR4 ;  /* 0x00000004ff027e24 */ /* 0x000fe4000f8e00ff */
[----:B------:R-:W-:Y:S01]  /*0550*/  IMAD.U32 R3, RZ, RZ, UR5 ;  /* 0x00000005ff037e24 */ /* 0x000fe2000f8e00ff */
[----:B------:R-:W-:Y:S02]  /*0560*/  BSSY B0, `(.L_x_2) ;  /* 0x00001b1000007945 */ /* 0x000fe40003800000 */
[----:B------:R-:W1:Y:S02]  /*0570*/  LDCU UR4, c[0x0][0x5a8] ;  /* 0x0000b500ff0477ac */ /* 0x000e640008000800 */
[----:B------:R2:W5:Y:S01]  /*0580*/  LDG.E R207, desc[UR6][R2.64] ;  /* 0x0000000602cf7981 */ /* 0x000562000c1e1900 */
[----:B------:R-:W-:Y:S01]  /*0590*/  LOP3.LUT R5, R0, 0xf, RZ, 0xc0, !PT ;  /* 0x0000000f00057812 */ /* 0x000fe200078ec0ff */
[----:B------:R-:W-:Y:S02]  /*05a0*/  IMAD.MOV.U32 R205, RZ, RZ, 0x1 ;  /* 0x00000001ffcd7424 */ /* 0x000fe400078e00ff */
[----:B------:R-:W-:Y:S01]  /*05b0*/  IMAD.MOV.U32 R204, RZ, RZ, RZ ;  /* 0x000000ffffcc7224 */ /* 0x000fe200078e00ff */
[----:B------:R-:W-:Y:S06]  /*05c0*/  @P0 BRA `(.L_x_3) ;  /* 0x0000001800a80947 */ /* 0x000fec0003800000 */
[----:B--2---:R-:W2:Y:S01]  /*05d0*/  S2R R3, SR_CgaCtaId ;  /* 0x0000000000037919 */ /* 0x004ea20000008800 */
[----:B------:R-:W-:Y:S01]  /*05e0*/  MOV R2, 0x400 ;  /* 0x0000040000027802 */ /* 0x000fe20000000f00 */
[----:B------:R-:W-:-:S03]  /*05f0*/  IMAD.MOV.U32 R4, RZ, RZ, -0x80000000 ;  /* 0x80000000ff047424 */ /* 0x000fc600078e00ff */
[----:B--2---:R-:W-:-:S04]  /*0600*/  LEA R9, R3, R2, 0x18 ;  /* 0x0000000203097211 */ /* 0x004fc800078ec0ff */
[----:B------:R-:W2:Y:S02]  /*0610*/  SYNCS.PHASECHK.TRANS64.TRYWAIT P0, [R9+URZ+0x28], R4 ;  /* 0x00002804090075a7 */ /* 0x000ea400080011ff */
[----:B--2---:R-:W-:Y:S05]  /*0620*/  @!P0 BRA `(.L_x_4) ;  /* 0x0000005400988947 */ /* 0x004fea0003800000 */
.L_x_81:
[----:B------:R-:W-:Y:S02]  /*0630*/  ELECT P1, URZ, PT ;  /* 0x0000000000ff782f */ /* 0x000fe40003820000 */
[----:B------:R-:W-:Y:S02]  /*0640*/  R2UR UR5, R9 ;  /* 0x00000000090572ca */ /* 0x000fe400000e0000 */
[----:B------:R-:W-:-:S09]  /*0650*/  ELECT P0, URZ, PT ;  /* 0x0000000000ff782f */ /* 0x000fd20003800000 */
[----:B------:R-:W-:-:S04]  /*0660*/  @P1 IMAD.MOV.U32 R2, RZ, RZ, 0x1800 ;  /* 0x00001800ff021424 */ /* 0x000fc800078e00ff */
[----:B------:R-:W-:Y:S01]  /*0670*/  VOTEU.ANY UP0, P0 ;  /* 0x0000000000ff7886 */ /* 0x000fe20000000100 */
[----:B------:R-:W-:Y:S01]  /*0680*/  VOTEU.ANY UP1, P0 ;  /* 0x0000000000ff7886 */ /* 0x000fe20000020100 */
[----:B------:R3:W-:Y:S01]  /*0690*/  @P1 SYNCS.ARRIVE.TRANS64 RZ, [R9+URZ+0x20], R2 ;  /* 0x0000200209ff19a7 */ /* 0x0007e200080000ff */
[----:B------:R-:W-:Y:S02]  /*06a0*/  PLOP3.LUT P1, PT, PT, PT, PT, 0x8, 0x80 ;  /* 0x000000000080781c */ /* 0x000fe40003f2e170 */
[----:B------:R-:W4:Y:S01]  /*06b0*/  @UP0 LDCU.64 UR14, c[0x0][0x348] ;  /* 0x00006900ff0e07ac */ /* 0x000f220008000a00 */
[----:B------:R-:W-:Y:S02]  /*06c0*/  @UP0 UIADD3 UR8, UPT, UPT, UR5, 0x80, URZ ;  /* 0x0000008005080890 */ /* 0x000fe4000fffe0ff */
[----:B------:R-:W-:Y:S01]  /*06d0*/  @UP0 UIADD3 UR9, UPT, UPT, UR5, 0x20, URZ ;  /* 0x0000002005090890 */ /* 0x000fe2000fffe0ff */
[----:B------:R-:W-:Y:S01]  /*06e0*/  @UP0 UMOV UR10, URZ ;  /* 0x000000ff000a0c82 */ /* 0x000fe20008000000 */
[----:B------:R-:W-:-:S10]  /*06f0*/  @UP0 UMOV UR11, URZ ;  /* 0x000000ff000b0c82 */ /* 0x000fd40008000000 */
.L_x_5:
[----:B------:R-:W-:Y:S01]  /*0700*/  @P0 ELECT P1, URZ, PT ;  /* 0x0000000000ff082f */ /* 0x000fe20003820000 */
[----:B----4-:R4:W-:-:S12]  /*0710*/  @UP1 UTMALDG.4D [UR8], [UR14], desc[URZ] ;  /* 0x0000ff080e0015b4 */ /* 0x0109d80008019000 */
[----:B------:R-:W-:Y:S02]  /*0720*/  @P1 PLOP3.LUT P0, PT, P1, PT, PT, 0x8, 0x80 ;  /* 0x000000000080181c */ /* 0x000fe40000f0e170 */
[----:B------:R-:W-:-:S11]  /*0730*/  PLOP3.LUT P1, PT, PT, PT, PT, 0x8, 0x80 ;  /* 0x000000000080781c */ /* 0x000fd60003f2e170 */
[----:B----4-:R-:W-:Y:S05]  /*0740*/  @P0 BRA.U.ANY `(.L_x_5) ;  /* 0xfffffffd00ec0947 */ /* 0x010fea000393ffff */
[----:B------:R-:W-:Y:S02]  /*0750*/  ELECT P0, URZ, PT ;  /* 0x0000000000ff782f */ /* 0x000fe40003800000 */
[----:B------:R-:W-:-:S11]  /*0760*/  PLOP3.LUT P1, PT, PT, PT, PT, 0x8, 0x80 ;  /* 0x000000000080781c */ /* 0x000fd60003f2e170 */
[----:B------:R-:W-:Y:S01]  /*0770*/  VOTEU.ANY UP0, P0 ;  /* 0x0000000000ff7886 */ /* 0x000fe20000000100 */
[----:B------:R-:W-:-:S04]  /*0780*/  VOTEU.ANY UP1, P0 ;  /* 0x0000000000ff7886 */ /* 0x000fc80000020100 */
[----:B------:R-:W4:Y:S01]  /*0790*/  @UP0 LDCU.64 UR14, c[0x0][0x348] ;  /* 0x00006900ff0e07ac */ /* 0x000f220008000a00 */
[----:B------:R-:W-:Y:S02]  /*07a0*/  @UP0 UIADD3 UR8, UPT, UPT, UR5, 0x180, URZ ;  /* 0x0000018005080890 */ /* 0x000fe4000fffe0ff */
[----:B------:R-:W-:Y:S01]  /*07b0*/  @UP0 UIADD3 UR9, UPT, UPT, UR5, 0x20, URZ ;  /* 0x0000002005090890 */ /* 0x000fe2000fffe0ff */
[----:B------:R-:W-:Y:S01]  /*07c0*/  @UP0 UMOV UR10, 0x8 ;  /* 0x00000008000a0882 */ /* 0x000fe20000000000 */
[----:B------:R-:W-:-:S10]  /*07d0*/  @UP0 UMOV UR11, URZ ;  /* 0x000000ff000b0c82 */ /* 0x000fd40008000000 */
.L_x_6:
        /* <DEDUP_REMOVED lines=14> */
.L_x_7:
        /* <DEDUP_REMOVED lines=14> */
.L_x_8:
        /* <DEDUP_REMOVED lines=14> */
.L_x_9:
        /* <DEDUP_REMOVED lines=14> */
.L_x_10:
        /* <DEDUP_REMOVED lines=14> */
.L_x_11:
        /* <DEDUP_REMOVED lines=14> */
.L_x_12:
        /* <DEDUP_REMOVED lines=14> */
.L_x_13:
        /* <DEDUP_REMOVED lines=14> */
.L_x_14:
        /* <DEDUP_REMOVED lines=14> */
.L_x_15:
        /* <DEDUP_REMOVED lines=14> */
.L_x_16:
        /* <DEDUP_REMOVED lines=14> */
.L_x_17:
        /* <DEDUP_REMOVED lines=14> */
.L_x_18:
        /* <DEDUP_REMOVED lines=14> */
.L_x_19:
        /* <DEDUP_REMOVED lines=14> */
.L_x_20:
        /* <DEDUP_REMOVED lines=14> */
.L_x_21:
        /* <DEDUP_REMOVED lines=14> */
.L_x_22:
        /* <DEDUP_REMOVED lines=14> */
.L_x_23:
        /* <DEDUP_REMOVED lines=14> */
.L_x_24:
        /* <DEDUP_REMOVED lines=14> */
.L_x_25:
        /* <DEDUP_REMOVED lines=14> */
.L_x_26:
        /* <DEDUP_REMOVED lines=14> */
.L_x_27:
        /* <DEDUP_REMOVED lines=14> */
.L_x_28:
[----:B------:R-:W-:Y:S01]  /*1b20*/  @P0 ELECT P1, URZ, PT ;  /* 0x0000000000ff082f */ /* 0x000fe20003820000 */
[----:B----4-:R4:W-:-:S12]  /*1b30*/  @UP1 UTMALDG.4D [UR8], [UR14], desc[URZ] ;  /* 0x0000ff080e0015b4 */ /* 0x0109d80008019000 */
[----:B------:R-:W-:Y:S02]  /*1b40*/  @P1 PLOP3.LUT P0, PT, P1, PT, PT, 0x8, 0x80 ;  /* 0x000000000080181c */ /* 0x000fe40000f0e170 */
[----:B------:R-:W-:-:S11]  /*1b50*/  PLOP3.LUT P1, PT, PT, PT, PT, 0x8, 0x80 ;  /* 0x000000000080781c */ /* 0x000fd60003f2e170 */
[----:B----4-:R-:W-:Y:S05]  /*1b60*/  @P0 BRA.U.ANY `(.L_x_28) ;  /* 0xfffffffd00ec0947 */ /* 0x010fea000393ffff */
[----:B-----5:R-:W-:-:S13]  /*1b70*/  ISETP.GE.AND P0, PT, R207, 0x1, PT ;  /* 0x00000001cf00780c */ /* 0x020fda0003f06270 */
[----:B------:R-:W-:Y:S05]  /*1b80*/  @!P0 BRA `(.L_x_3) ;  /* 0x0000000400388947 */ /* 0x000fea0003800000 */
[----:B------:R-:W4:Y:S02]  /*1b90*/  SYNCS.PHASECHK.TRANS64.TRYWAIT P0, [R9+URZ+0x8], R4 ;  /* 0x00000804090075a7 */ /* 0x000f2400080011ff */
[----:B----4-:R-:W-:Y:S05]  /*1ba0*/  @!P0 BRA `(.L_x_29) ;  /* 0x0000004000548947 */ /* 0x010fea0003800000 */
.L_x_82:
[----:B------:R-:W-:Y:S01]  /*1bb0*/  ELECT P0, URZ, PT ;  /* 0x0000000000ff782f */ /* 0x000fe20003800000 */
[----:B------:R-:W-:Y:S01]  /*1bc0*/  IMAD R4, R207, 0x4, R9 ;  /* 0x00000004cf047824 */ /* 0x000fe200078e0209 */
[----:B------:R-:W-:Y:S02]  /*1bd0*/  ELECT P1, URZ, PT ;  /* 0x0000000000ff782f */ /* 0x000fe40003820000 */
[----:B------:R-:W-:-:S09]  /*1be0*/  R2UR UR5, R9 ;  /* 0x00000000090572ca */ /* 0x000fd200000e0000 */
[----:B--23--:R-:W2:Y:S01]  /*1bf0*/  @P0 LDC.64 R2, c[0x0][0x348] ;  /* 0x0000d200ff020b82 */ /* 0x00cea20000000a00 */
[----:B------:R-:W-:Y:S01]  /*1c00*/  @P0 R2UR UR17, R9 ;  /* 0x00000000091102ca */ /* 0x000fe200000e0000 */
[----:B------:R-:W-:Y:S01]  /*1c10*/  @P1 IMAD.MOV.U32 R6, RZ, RZ, 0x3000 ;  /* 0x00003000ff061424 */ /* 0x000fe200078e00ff */
[----:B------:R-:W-:Y:S01]  /*1c20*/  VOTEU.ANY UP0, P0 ;  /* 0x0000000000ff7886 */ /* 0x000fe20000000100 */
[----:B------:R-:W-:Y:S02]  /*1c30*/  VOTEU.ANY UP1, P0 ;  /* 0x0000000000ff7886 */ /* 0x000fe40000020100 */
[----:B------:R3:W-:Y:S01]  /*1c40*/  @P1 SYNCS.ARRIVE.TRANS64 RZ, [R9+URZ], R6 ;  /* 0x0000000609ff19a7 */ /* 0x0007e200080000ff */
[----:B------:R-:W4:Y:S01]  /*1c50*/  LDS R7, [R4+0x787c] ;  /* 0x00787c0004077984 */ /* 0x000f220000000800 */
[----:B------:R-:W-:Y:S01]  /*1c60*/  @UP0 UIADD3 UR16, UPT, UPT, UR5, 0x1880, URZ ;  /* 0x0000188005100890 */ /* 0x000fe2000fffe0ff */
[----:B------:R-:W-:Y:S01]  /*1c70*/  @UP0 UMOV UR18, URZ ;  /* 0x000000ff00120c82 */ /* 0x000fe20008000000 */
[----:B--2---:R-:W-:-:S04]  /*1c80*/  @P0 IADD3 R2, P1, PT, R2, 0x80, RZ ;  /* 0x0000008002020810 */ /* 0x004fc80007f3e0ff */
[----:B------:R-:W-:Y:S01]  /*1c90*/  @P0 R2UR UR8, R2 ;  /* 0x00000000020802ca */ /* 0x000fe200000e0000 */
[----:B------:R-:W-:Y:S01]  /*1ca0*/  @P0 IMAD.X R3, RZ, RZ, R3, P1 ;  /* 0x000000ffff030224 */ /* 0x000fe200008e0603 */
[----:B------:R-:W-:-:S04]  /*1cb0*/  PLOP3.LUT P1, PT, PT, PT, PT, 0x8, 0x80 ;  /* 0x000000000080781c */ /* 0x000fc80003f2e170 */
[----:B------:R-:W-:-:S07]  /*1cc0*/  @P0 R2UR UR9, R3 ;  /* 0x00000000030902ca */ /* 0x000fce00000e0000 */
[----:B------:R-:W-:-:S05]  /*1cd0*/  IMAD.U32 R2, RZ, RZ, UR8 ;  /* 0x00000008ff027e24 */ /* 0x000fca000f8e00ff */
[----:B------:R-:W-:Y:S01]  /*1ce0*/  @P0 R2UR UR8, R2 ;  /* 0x00000000020802ca */ /* 0x000fe200000e0000 */
[----:B------:R-:W-:Y:S02]  /*1cf0*/  IMAD.U32 R3, RZ, RZ, UR9 ;  /* 0x00000009ff037e24 */ /* 0x000fe4000f8e00ff */
[----:B----4-:R-:W-:-:S03]  /*1d00*/  IMAD R7, R7, 0x20, R206 ;  /* 0x0000002007077824 */ /* 0x010fc600078e02ce */
[----:B------:R-:W-:Y:S02]  /*1d10*/  @P0 R2UR UR9, R3 ;  /* 0x00000000030902ca */ /* 0x000fe400000e0000 */
[----:B---3--:R-:W-:-:S15]  /*1d20*/  R2UR UR19, R7 ;  /* 0x00000000071372ca */ /* 0x008fde00000e0000 */
.L_x_30:
[----:B------:R-:W-:Y:S01]  /*1d30*/  @P0 ELECT P1, URZ, PT ;  /* 0x0000000000ff082f */ /* 0x000fe20003820000 */
[----:B------:R-:W-:Y:S02]  /*1d40*/  UMOV UR20, UR13 ;  /* 0x0000000d00147c82 */ /* 0x000fe40008000000 */
[----:B------:R2:W-:Y:S10]  /*1d50*/  @UP1 UTMALDG.3D [UR16], [UR8], desc[URZ] ;  /* 0x0000ff10080015b4 */ /* 0x0005f40008011000 */
[----:B------:R-:W-:-:S02]  /*1d60*/  @P1 PLOP3.LUT P0, PT, P1, PT, PT, 0x8, 0x80 ;  /* 0x000000000080181c */ /* 0x000fc40000f0e170 */
[----:B------:R-:W-:-:S11]  /*1d70*/  PLOP3.LUT P1, PT, PT, PT, PT, 0x8, 0x80 ;  /* 0x000000000080781c */ /* 0x000fd60003f2e170 */
[----:B--2---:R-:W-:Y:S05]  /*1d80*/  @P0 BRA.U.ANY `(.L_x_30) ;  /* 0xfffffffd00e80947 */ /* 0x004fea000393ffff */
[----:B------:R-:W-:-:S13]  /*1d90*/  ELECT P0, URZ, PT ;  /* 0x0000000000ff782f */ /* 0x000fda0003800000 */
[----:B------:R-:W2:Y:S01]  /*1da0*/  @P0 LDC.64 R2, c[0x0][0x348] ;  /* 0x0000d200ff020b82 */ /* 0x000ea20000000a00 */
[----:B------:R-:W-:Y:S01]  /*1db0*/  @P0 R2UR UR17, R9 ;  /* 0x00000000091102ca */ /* 0x000fe200000e0000 */
[----:B------:R-:W-:Y:S01]  /*1dc0*/  VOTEU.ANY UP0, P0 ;  /* 0x0000000000ff7886 */ /* 0x000fe20000000100 */
[----:B------:R-:W-:-:S04]  /*1dd0*/  VOTEU.ANY UP1, P0 ;  /* 0x0000000000ff7886 */ /* 0x000fc80000020100 */
[----:B------:R-:W-:Y:S01]  /*1de0*/  @UP0 UIADD3 UR16, UPT, UPT, UR5, 0x2880, URZ ;  /* 0x0000288005100890 */ /* 0x000fe2000fffe0ff */
[----:B------:R-:W-:Y:S01]  /*1df0*/  @UP0 UMOV UR18, 0x40 ;  /* 0x0000004000120882 */ /* 0x000fe20000000000 */
[----:B--2---:R-:W-:-:S04]  /*1e00*/  @P0 IADD3 R4, P1, PT, R2, 0x80, RZ ;  /* 0x0000008002040810 */ /* 0x004fc80007f3e0ff */
[----:B------:R-:W-:Y:S01]  /*1e10*/  @P0 R2UR UR8, R4 ;  /* 0x00000000040802ca */ /* 0x000fe200000e0000 */
[----:B------:R-:W-:Y:S01]  /*1e20*/  @P0 IMAD.X R2, RZ, RZ, R3, P1 ;  /* 0x000000ffff020224 */ /* 0x000fe200008e0603 */
[----:B------:R-:W-:-:S04]  /*1e30*/  PLOP3.LUT P1, PT, PT, PT, PT, 0x8, 0x80 ;  /* 0x000000000080781c */ /* 0x000fc80003f2e170 */
[----:B------:R-:W-:-:S07]  /*1e40*/  @P0 R2UR UR9, R2 ;  /* 0x00000000020902ca */ /* 0x000fce00000e0000 */
[----:B------:R-:W-:-:S05]  /*1e50*/  IMAD.U32 R2, RZ, RZ, UR8 ;  /* 0x00000008ff027e24 */ /* 0x000fca000f8e00ff */
[----:B------:R-:W-:Y:S01]  /*1e60*/  @P0 R2UR UR8, R2 ;  /* 0x00000000020802ca */ /* 0x000fe200000e0000 */
[----:B------:R-:W-:-:S05]  /*1e70*/  IMAD.U32 R3, RZ, RZ, UR9 ;  /* 0x00000009ff037e24 */ /* 0x000fca000f8e00ff */
[----:B------:R-:W-:-:S15]  /*1e80*/  @P0 R2UR UR9, R3 ;  /* 0x00000000030902ca */ /* 0x000fde00000e0000 */
.L_x_31:
[----:B------:R-:W-:Y:S01]  /*1e90*/  @P0 ELECT P1, URZ, PT ;  /* 0x0000000000ff082f */ /* 0x000fe20003820000 */
[----:B------:R-:W-:Y:S02]  /*1ea0*/  UMOV UR20, UR13 ;  /* 0x0000000d00147c82 */ /* 0x000fe40008000000 */
[----:B------:R2:W-:Y:S10]  /*1eb0*/  @UP1 UTMALDG.3D [UR16], [UR8], desc[URZ] ;  /* 0x0000ff10080015b4 */ /* 0x0005f40008011000 */
[----:B------:R-:W-:-:S02]  /*1ec0*/  @P1 PLOP3.LUT P0, PT, P1, PT, PT, 0x8, 0x80 ;  /* 0x000000000080181c */ /* 0x000fc40000f0e170 */
[----:B------:R-:W-:-:S11]  /*1ed0*/  PLOP3.LUT P1, PT, PT, PT, PT, 0x8, 0x80 ;  /* 0x000000000080781c */ /* 0x000fd60003f2e170 */
[----:B--2---:R-:W-:Y:S05]  /*1ee0*/  @P0 BRA.U.ANY `(.L_x_31) ;  /* 0xfffffffd00e80947 */ /* 0x004fea000393ffff */
[----:B------:R-:W-:Y:S01]  /*1ef0*/  ELECT P0, URZ, PT ;  /* 0x0000000000ff782f */ /* 0x000fe20003800000 */
[----:B------:R-:W-:Y:S02]  /*1f00*/  IMAD.MOV.U32 R205, RZ, RZ, RZ ;  /* 0x000000ffffcd7224 */ /* 0x000fe400078e00ff */
[----:B------:R-:W-:-:S10]  /*1f10*/  IMAD.MOV.U32 R204, RZ, RZ, 0x1 ;  /* 0x00000001ffcc7424 */ /* 0x000fd400078e00ff */
        /* <DEDUP_REMOVED lines=15> */
.L_x_32:
[----:B------:R-:W-:Y:S01]  /*2010*/  @P0 ELECT P1, URZ, PT ;  /* 0x0000000000ff082f */ /* 0x000fe20003820000 */
[----:B------:R-:W-:Y:S02]  /*2020*/  UMOV UR20, UR13 ;  /* 0x0000000d00147c82 */ /* 0x000fe40008000000 */
[----:B------:R4:W-:Y:S10]  /*2030*/  @UP1 UTMALDG.3D [UR16], [UR8], desc[URZ] ;  /* 0x0000ff10080015b4 */ /* 0x0009f40008011000 */
[----:B------:R-:W-:-:S02]  /*2040*/  @P1 PLOP3.LUT P0, PT, P1, PT, PT, 0x8, 0x80 ;  /* 0x000000000080181c */ /* 0x000fc40000f0e170 */
[----:B------:R-:W-:-:S11]  /*2050*/  PLOP3.LUT P1, PT, PT, PT, PT, 0x8, 0x80 ;  /* 0x000000000080781c */ /* 0x000fd60003f2e170 */
[----:B----4-:R-:W-:Y:S05]  /*2060*/  @P0 BRA.U.ANY `(.L_x_32) ;  /* 0xfffffffd00e80947 */ /* 0x010fea000393ffff */
.L_x_3:
[----:B-1----:R-:W-:Y:S05]  /*2070*/  BSYNC B0 ;  /* 0x0000000000007941 */ /* 0x002fea0003800000 */
.L_x_2:
[----:B------:R-:W1:Y:S01]  /*2080*/  S2UR UR8, SR_CgaCtaId ;  /* 0x00000000000879c3 */ /* 0x000e620000008800 */
[----:B------:R-:W-:Y:S01]  /*2090*/  UMOV UR5, 0x400 ;  /* 0x0000040000057882 */ /* 0x000fe20000000000 */
[----:B-----5:R-:W-:Y:S01]  /*20a0*/  ISETP.GE.AND P1, PT, R207, 0x1, PT ;  /* 0x00000001cf00780c */ /* 0x020fe20003f26270 */
[----:B------:R-:W-:Y:S01]  /*20b0*/  IMAD.MOV.U32 R203, RZ, RZ, RZ ;  /* 0x000000ffffcb7224 */ /* 0x000fe200078e00ff */
[----:B------:R-:W-:Y:S01]  /*20c0*/  PLOP3.LUT P0, PT, PT, PT, PT, 0x80, 0x8 ;  /* 0x000000000008781c */ /* 0x000fe20003f0f070 */
[----:B------:R-:W-:Y:S01]  /*20d0*/  IMAD.MOV.U32 R202, RZ, RZ, -0x800000 ;  /* 0xff800000ffca7424 */ /* 0x000fe200078e00ff */
[----:B------:R-:W-:Y:S02]  /*20e0*/  CS2R R140, SRZ ;  /* 0x00000000008c7805 */ /* 0x000fe4000001ff00 */
[----:B------:R-:W-:Y:S02]  /*20f0*/  CS2R R142, SRZ ;  /* 0x00000000008e7805 */ /* 0x000fe4000001ff00 */
[----:B------:R-:W-:-:S02]  /*2100*/  CS2R R92, SRZ ;  /* 0x00000000005c7805 */ /* 0x000fc4000001ff00 */
[----:B------:R-:W-:Y:S02]  /*2110*/  CS2R R94, SRZ ;  /* 0x00000000005e7805 */ /* 0x000fe4000001ff00 */
[----:B------:R-:W-:Y:S02]  /*2120*/  CS2R R76, SRZ ;  /* 0x00000000004c7805 */ /* 0x000fe4000001ff00 */
[----:B------:R-:W-:Y:S02]  /*2130*/  CS2R R78, SRZ ;  /* 0x00000000004e7805 */ /* 0x000fe4000001ff00 */
[----:B--23--:R-:W-:Y:S02]  /*2140*/  CS2R R8, SRZ ;  /* 0x0000000000087805 */ /* 0x00cfe4000001ff00 */
[----:B------:R-:W-:Y:S02]  /*2150*/  CS2R R10, SRZ ;  /* 0x00000000000a7805 */ /* 0x000fe4000001ff00 */
[----:B------:R-:W-:-:S02]  /*2160*/  CS2R R124, SRZ ;  /* 0x00000000007c7805 */ /* 0x000fc4000001ff00 */
[----:B------:R-:W-:Y:S02]  /*2170*/  CS2R R126, SRZ ;  /* 0x00000000007e7805 */ /* 0x000fe4000001ff00 */
[----:B------:R-:W-:Y:S02]  /*2180*/  CS2R R96, SRZ ;  /* 0x0000000000607805 */ /* 0x000fe4000001ff00 */
[----:B------:R-:W-:Y:S02]  /*2190*/  CS2R R98, SRZ ;  /* 0x0000000000627805 */ /* 0x000fe4000001ff00 */
[----:B------:R-:W-:Y:S02]  /*21a0*/  CS2R R84, SRZ ;  /* 0x0000000000547805 */ /* 0x000fe4000001ff00 */
[----:B------:R-:W-:Y:S02]  /*21b0*/  CS2R R86, SRZ ;  /* 0x0000000000567805 */ /* 0x000fe4000001ff00 */
[----:B------:R-:W-:-:S02]  /*21c0*/  CS2R R88, SRZ ;  /* 0x0000000000587805 */ /* 0x000fc4000001ff00 */
[----:B------:R-:W-:Y:S02]  /*21d0*/  CS2R R90, SRZ ;  /* 0x00000000005a7805 */ /* 0x000fe4000001ff00 */
[----:B------:R-:W-:Y:S02]  /*21e0*/  CS2R R100, SRZ ;  /* 0x0000000000647805 */ /* 0x000fe4000001ff00 */
[----:B------:R-:W-:Y:S01]  /*21f0*/  CS2R R102, SRZ ;  /* 0x0000000000667805 */ /* 0x000fe2000001ff00 */
[----:B-1----:R-:W-:Y:S01]  /*2200*/  ULEA UR5, UR8, UR5, 0x18 ;  /* 0x0000000508057291 */ /* 0x002fe2000f8ec0ff */
[----:B------:R-:W-:Y:S02]  /*2210*/  CS2R R116, SRZ ;  /* 0x0000000000747805 */ /* 0x000fe4000001ff00 */
[----:B------:R-:W-:Y:S02]  /*2220*/  CS2R R118, SRZ ;  /* 0x0000000000767805 */ /* 0x000fe4000001ff00 */
[----:B------:R-:W-:-:S02]  /*2230*/  CS2R R144, SRZ ;  /* 0x0000000000907805 */ /* 0x000fc4000001ff00 */
[----:B------:R-:W-:Y:S02]  /*2240*/  CS2R R146, SRZ ;  /* 0x0000000000927805 */ /* 0x000fe4000001ff00 */
[----:B------:R-:W-:Y:S01]  /*2250*/  CS2R R148, SRZ ;  /* 0x0000000000947805 */ /* 0x000fe2000001ff00 */
[----:B------:R-:W-:Y:S01]  /*2260*/  IMAD.U32 R2, RZ, RZ, UR5 ;  /* 0x00000005ff027e24 */ /* 0x000fe2000f8e00ff */
[----:B------:R-:W-:Y:S02]  /*2270*/  CS2R R150, SRZ ;  /* 0x0000000000967805 */ /* 0x000fe4000001ff00 */
[----:B------:R-:W-:Y:S02]  /*2280*/  CS2R R108, SRZ ;  /* 0x00000000006c7805 */ /* 0x000fe4000001ff00 */
[----:B------:R-:W-:Y:S01]  /*2290*/  CS2R R110, SRZ ;  /* 0x00000000006e7805 */ /* 0x000fe2000001ff00 */
[----:B------:R-:W1:Y:S01]  /*22a0*/  SYNCS.PHASECHK.TRANS64.TRYWAIT P2, [R2+URZ+0x20], RZ ;  /* 0x000020ff020075a7 */ /* 0x000e6200080411ff */
[----:B------:R-:W-:-:S02]  /*22b0*/  CS2R R136, SRZ ;  /* 0x0000000000887805 */ /* 0x000fc4000001ff00 */
[----:B------:R-:W-:Y:S02]  /*22c0*/  CS2R R138, SRZ ;  /* 0x00000000008a7805 */ /* 0x000fe4000001ff00 */
[----:B------:R-:W-:Y:S02]  /*22d0*/  CS2R R152, SRZ ;  /* 0x0000000000987805 */ /* 0x000fe4000001ff00 */
[----:B------:R-:W-:Y:S02]  /*22e0*/  CS2R R154, SRZ ;  /* 0x00000000009a7805 */ /* 0x000fe4000001ff00 */
[----:B------:R-:W-:Y:S01]  /*22f0*/  CS2R R156, SRZ ;  /* 0x00000000009c7805 */ /* 0x000fe2000001ff00 */
[----:B------:R-:W-:Y:S02]  /*2300*/  IMAD.MOV.U32 R158, RZ, RZ, RZ ;  /* 0x000000ffff9e7224 */ /* 0x000fe400078e00ff */
[----:B------:R-:W-:Y:S01]  /*2310*/  IMAD R5, R5, 0x10, R2 ;  /* 0x0000001005057824 */ /* 0x000fe200078e0202 */
[----:B-1----:R-:W-:Y:S06]  /*2320*/  @P2 BRA `(.L_x_33) ;  /* 0x0000000000082947 */ /* 0x002fec0003800000 */
[----:B------:R-:W1:Y:S02]  /*2330*/  SYNCS.PHASECHK.TRANS64.TRYWAIT P2, [R2+URZ+0x20], RZ ;  /* 0x000020ff020075a7 */ /* 0x000e6400080411ff */
[----:B-1----:R-:W-:Y:S05]  /*2340*/  @!P2 BRA `(.L_x_34) ;  /* 0x000000380088a947 */ /* 0x002fea0003800000 */
.L_x_33:
[----:B------:R2:W3:Y:S01]  /*2350*/  LDSM.16.M88.2 R20, [R5+0x80] ;  /* 0x000080000514783b */ /* 0x0004e20000000100 */
[----:B------:R-:W-:Y:S01]  /*2360*/  IMAD.MOV.U32 R159, RZ, RZ, RZ ;  /* 0x000000ffff9f7224 */ /* 0x000fe200078e00ff */
[----:B------:R-:W-:Y:S02]  /*2370*/  CS2R R16, SRZ ;  /* 0x0000000000107805 */ /* 0x000fe4000001ff00 */
[----:B------:R-:W-:Y:S01]  /*2380*/  CS2R R18, SRZ ;  /* 0x0000000000127805 */ /* 0x000fe2000001ff00 */
[----:B------:R2:W4:Y:S01]  /*2390*/  LDSM.16.M88.2 R22, [R5+0x180] ;  /* 0x000180000516783b */ /* 0x0005220000000100 */
[----:B------:R-:W-:Y:S02]  /*23a0*/  CS2R R12, SRZ ;  /* 0x00000000000c7805 */ /* 0x000fe4000001ff00 */
[----:B------:R-:W-:Y:S02]  /*23b0*/  CS2R R14, SRZ ;  /* 0x00000000000e7805 */ /* 0x000fe4000001ff00 */
[----:B------:R-:W-:Y:S01]  /*23c0*/  CS2R R120, SRZ ;  /* 0x0000000000787805 */ /* 0x000fe2000001ff00 */
[----:B------:R2:W1:Y:S01]  /*23d0*/  LDSM.16.M88.2 R24, [R5+0x280] ;  /* 0x000280000518783b */ /* 0x0004620000000100 */
[----:B------:R-:W-:-:S02]  /*23e0*/  CS2R R122, SRZ ;  /* 0x00000000007a7805 */ /* 0x000fc4000001ff00 */
[----:B------:R-:W-:Y:S02]  /*23f0*/  CS2R R112, SRZ ;  /* 0x0000000000707805 */ /* 0x000fe4000001ff00 */
[----:B------:R-:W-:Y:S01]  /*2400*/  CS2R R114, SRZ ;  /* 0x0000000000727805 */ /* 0x000fe2000001ff00 */
[----:B------:R2:W1:Y:S01]  /*2410*/  LDSM.16.M88.2 R26, [R5+0x380] ;  /* 0x00038000051a783b */ /* 0x0004620000000100 */
        /* <DEDUP_REMOVED lines=9> */
[----:B------:R-:W-:Y:S01]  /*24b0*/  CS2R R134, SRZ ;  /* 0x0000000000867805 */ /* 0x000fe2000001ff00 */
[----:B------:R2:W1:Y:S04]  /*24c0*/  LDSM.16.M88.2 R32, [R5+0x680] ;  /* 0x000680000520783b */ /* 0x0004680000000100 */
        /* <DEDUP_REMOVED lines=16> */
[----:B------:R2:W1:Y:S01]  /*25d0*/  LDSM.16.M88.2 R66, [R5+0x1780] ;  /* 0x001780000542783b */ /* 0x0004620000000100 */
[----:B------:R2:W1:Y:S01]  /*25e0*/  @P1 SYNCS.PHASECHK.TRANS64.TRYWAIT P0, [R2+URZ], RZ ;  /* 0x000000ff020015a7 */ /* 0x00046200080011ff */
[----:B---34-:R-:W-:Y:S05]  /*25f0*/  @!P1 BRA `(.L_x_35) ;  /* 0x0000002000449947 */ /* 0x018fea0003800000 */
[----:B------:R-:W3:Y:S01]  /*2600*/  LDC.64 R214, c[0x0][0x348] ;  /* 0x0000d200ffd67b82 */ /* 0x000ee20000000a00 */
[----:B------:R-:W-:Y:S01]  /*2610*/  IMAD.MOV R201, RZ, RZ, -R207 ;  /* 0x000000ffffc97224 */ /* 0x000fe200078e0acf */
[----:B------:R-:W-:Y:S01]  /*2620*/  CS2R R6, SRZ ;  /* 0x0000000000067805 */ /* 0x000fe2000001ff00 */
[----:B------:R-:W-:Y:S01]  /*2630*/  IMAD.MOV.U32 R203, RZ, RZ, RZ ;  /* 0x000000ffffcb7224 */ /* 0x000fe200078e00ff */
[----:B--2---:R-:W-:Y:S01]  /*2640*/  CS2R R4, SRZ ;  /* 0x0000000000047805 */ /* 0x004fe2000001ff00 */
[----:B------:R-:W-:Y:S02]  /*2650*/  IMAD.MOV.U32 R202, RZ, RZ, -0x800000 ;  /* 0xff800000ffca7424 */ /* 0x000fe400078e00ff */
[----:B------:R-:W-:-:S07]  /*2660*/  IMAD.MOV.U32 R200, RZ, RZ, 0x1 ;  /* 0x00000001ffc87424 */ /* 0x000fce00078e00ff */
.L_x_60:
[----:B------:R-:W-:Y:S01]  /*2670*/  ISETP.GE.AND P1, PT, R4, R207, PT ;  /* 0x000000cf0400720c */ /* 0x000fe20003f26270 */
[----:B------:R-:W-:Y:S03]  /*2680*/  BSSY B0, `(.L_x_36) ;  /* 0x0000009000007945 */ /* 0x000fe60003800000 */
[----:B------:R-:W-:Y:S01]  /*2690*/  ISETP.NE.OR P1, PT, R208, RZ, P1 ;  /* 0x000000ffd000720c */ /* 0x000fe20000f25670 */
[----:B-1----:R-:W-:-:S12]  /*26a0*/  @P0 BRA `(.L_x_37) ;  /* 0x0000000000180947 */ /* 0x002fd80003800000 */
[----:B------:R-:W1:Y:S01]  /*26b0*/  S2R R81, SR_CgaCtaId ;  /* 0x0000000000517919 */ /* 0x000e620000008800 */
[----:B------:R-:W-:Y:S01]  /*26c0*/  MOV R0, 0x400 ;  /* 0x0000040000007802 */ /* 0x000fe20000000f00 */
[----:B------:R-:W-:-:S03]  /*26d0*/  IMAD.U32 R80, R5, -0x80000000, RZ ;  /* 0x8000000005507824 */ /* 0x000fc600078e00ff */
[----:B-1----:R-:W-:-:S04]  /*26e0*/  LEA R83, R81, R0, 0x18 ;  /* 0x0000000051537211 */ /* 0x002fc800078ec0ff */
[----:B------:R-:W1:Y:S02]  /*26f0*/  SYNCS.PHASECHK.TRANS64.TRYWAIT P0, [R83+URZ], R80 ;  /* 0x00000050530075a7 */ /* 0x000e6400080011ff */
[----:B-1----:R-:W-:Y:S05]  /*2700*/  @!P0 BRA `(.L_x_38) ;  /* 0x0000003400ac8947 */ /* 0x002fea0003800000 */
.L_x_37:
[----:B------:R-:W-:Y:S05]  /*2710*/  BSYNC B0 ;  /* 0x0000000000007941 */ /* 0x000fea0003800000 */
.L_x_36:
[----:B------:R-:W-:Y:S04]  /*2720*/  BSSY B0, `(.L_x_39) ;  /* 0x0000055000007945 */ /* 0x000fe80003800000 */
[----:B------:R-:W-:Y:S05]  /*2730*/  @P1 BRA `(.L_x_40) ;  /* 0x00000004004c1947 */ /* 0x000fea0003800000 */
[----:B-1----:R-:W1:Y:S01]  /*2740*/  S2R R81, SR_CgaCtaId ;  /* 0x0000000000517919 */ /* 0x002e620000008800 */
[----:B------:R-:W-:Y:S01]  /*2750*/  MOV R0, 0x400 ;  /* 0x0000040000007802 */ /* 0x000fe20000000f00 */
[----:B------:R-:W-:Y:S01]  /*2760*/  IMAD.U32 R80, R200, -0x80000000, RZ ;  /* 0x80000000c8507824 */ /* 0x000fe200078e00ff */
[----:B------:R-:W-:Y:S02]  /*2770*/  BSSY B1, `(.L_x_41) ;  /* 0x0000004000017945 */ /* 0x000fe40003800000 */
[----:B-1----:R-:W-:-:S04]  /*2780*/  LEA R129, R81, R0, 0x18 ;  /* 0x0000000051817211 */ /* 0x002fc800078ec0ff */
[----:B------:R-:W1:Y:S02]  /*2790*/  SYNCS.PHASECHK.TRANS64.TRYWAIT P0, [R129+URZ+0x18], R80 ;  /* 0x00001850810075a7 */ /* 0x000e6400080011ff */
[----:B-1----:R-:W-:Y:S05]  /*27a0*/  @!P0 BRA `(.L_x_42) ;  /* 0x00000034009c8947 */ /* 0x002fea0003800000 */
.L_x_85:
[----:B------:R-:W-:Y:S05]  /*27b0*/  BSYNC B1 ;  /* 0x0000000000017941 */ /* 0x000fea0003800000 */
.L_x_41:
[----:B------:R-:W-:Y:S02]  /*27c0*/  ELECT P1, URZ, PT ;  /* 0x0000000000ff782f */ /* 0x000fe40003820000 */
[----:B------:R-:W-:Y:S02]  /*27d0*/  LOP3.LUT R0, RZ, R4, RZ, 0x33, !PT ;  /* 0x00000004ff007212 */ /* 0x000fe400078e33ff */
[----:B------:R-:W-:Y:S01]  /*27e0*/  ELECT P0, URZ, PT ;  /* 0x0000000000ff782f */ /* 0x000fe20003800000 */
[----:B------:R-:W2:Y:S01]  /*27f0*/  S2UR UR20, SR_CTAID.Y ;  /* 0x00000000001479c3 */ /* 0x000ea20000002600 */
[----:B------:R-:W-:Y:S01]  /*2800*/  R2UR UR5, R129 ;  /* 0x00000000810572ca */ /* 0x000fe200000e0000 */
[----:B------:R-:W-:-:S04]  /*2810*/  IMAD.IADD R0, R207, 0x1, R0 ;  /* 0x00000001cf007824 */ /* 0x000fc800078e0200 */
[----:B------:R-:W-:Y:S02]  /*2820*/  IMAD R0, R0, 0x4, R129 ;  /* 0x0000000400007824 */ /* 0x000fe400078e0281 */
[----:B------:R-:W-:-:S04]  /*2830*/  @P1 IMAD.MOV.U32 R2, RZ, RZ, 0x3000 ;  /* 0x00003000ff021424 */ /* 0x000fc800078e00ff */
[----:B------:R-:W-:Y:S01]  /*2840*/  VOTEU.ANY UP0, P0 ;  /* 0x0000000000ff7886 */ /* 0x000fe20000000100 */
[----:B------:R-:W-:Y:S01]  /*2850*/  VOTEU.ANY UP1, P0 ;  /* 0x0000000000ff7886 */ /* 0x000fe20000020100 */
[----:B------:R4:W-:Y:S01]  /*2860*/  @P1 SYNCS.ARRIVE.TRANS64 RZ, [R129+URZ+0x10], R2 ;  /* 0x0000100281ff19a7 */ /* 0x0009e200080000ff */
[----:B------:R-:W5:Y:S02]  /*2870*/  LDS R83, [R0+0x7880] ;  /* 0x0078800000537984 */ /* 0x000f640000000800 */
[----:B------:R-:W-:Y:S02]  /*2880*/  @UP0 UIADD3 UR16, UPT, UPT, UR5, 0x4880, URZ ;  /* 0x0000488005100890 */ /* 0x000fe4000fffe0ff */
[----:B------:R-:W-:Y:S01]  /*2890*/  @UP0 UIADD3 UR17, UPT, UPT, UR5, 0x10, URZ ;  /* 0x0000001005110890 */ /* 0x000fe2000fffe0ff */
[----:B------:R-:W-:Y:S01]  /*28a0*/  @UP0 UMOV UR18, URZ ;  /* 0x000000ff00120c82 */ /* 0x000fe20008000000 */
[----:B---34-:R-:W-:-:S04]  /*28b0*/  @P0 IADD3 R2, P1, PT, R214, 0x100, RZ ;  /* 0x00000100d6020810 */ /* 0x018fc80007f3e0ff */
[----:B------:R-:W-:Y:S01]  /*28c0*/  @P0 R2UR UR8, R2 ;  /* 0x00000000020802ca */ /* 0x000fe200000e0000 */
[----:B------:R-:W-:Y:S01]  /*28d0*/  @P0 IMAD.X R80, RZ, RZ, R215, P1 ;  /* 0x000000ffff500224 */ /* 0x000fe200008e06d7 */
[----:B------:R-:W-:-:S04]  /*28e0*/  PLOP3.LUT P1, PT, PT, PT, PT, 0x8, 0x80 ;  /* 0x000000000080781c */ /* 0x000fc80003f2e170 */
[----:B------:R-:W-:-:S07]  /*28f0*/  @P0 R2UR UR9, R80 ;  /* 0x00000000500902ca */ /* 0x000fce00000e0000 */
[----:B------:R-:W-:-:S05]  /*2900*/  IMAD.U32 R80, RZ, RZ, UR8 ;  /* 0x00000008ff507e24 */ /* 0x000fca000f8e00ff */
[----:B------:R-:W-:Y:S01]  /*2910*/  @P0 R2UR UR8, R80 ;  /* 0x00000000500802ca */ /* 0x000fe200000e0000 */
[----:B-1----:R-:W-:-:S05]  /*2920*/  IMAD.U32 R81, RZ, RZ, UR9 ;  /* 0x00000009ff517e24 */ /* 0x002fca000f8e00ff */
[----:B------:R-:W-:Y:S01]  /*2930*/  @P0 R2UR UR9, R81 ;  /* 0x00000000510902ca */ /* 0x000fe200000e0000 */
[----:B--2--5:R-:W-:-:S14]  /*2940*/  IMAD R83, R83, 0x20, R206 ;  /* 0x0000002053537824 */ /* 0x024fdc00078e02ce */
.L_x_43:
[----:B------:R-:W-:-:S13]  /*2950*/  @P0 ELECT P1, URZ, PT ;  /* 0x0000000000ff082f */ /* 0x000fda0003820000 */
[----:B------:R-:W-:Y:S02]  /*2960*/  @P1 R2UR.BROADCAST UR19, R83 ;  /* 0x00000000531312ca */ /* 0x000fe400008e0000 */
[----:B------:R-:W-:-:S11]  /*2970*/  @P1 PLOP3.LUT P0, PT, P1, PT, PT, 0x8, 0x80 ;  /* 0x000000000080181c */ /* 0x000fd60000f0e170 */
[----:B------:R1:W-:Y:S01]  /*2980*/  @UP1 UTMALDG.3D [UR16], [UR8], desc[URZ] ;  /* 0x0000ff10080015b4 */ /* 0x0003e20008011000 */
[----:B------:R-:W-:Y:S01]  /*2990*/  PLOP3.LUT P1, PT, PT, PT, PT, 0x8, 0x80 ;  /* 0x000000000080781c */ /* 0x000fe20003f2e170 */
[----:B-1----:R-:W-:-:S12]  /*29a0*/  @P0 BRA.U.ANY `(.L_x_43) ;  /* 0xfffffffd00e80947 */ /* 0x002fd8000393ffff */
[----:B------:R-:W-:-:S13]  /*29b0*/  ELECT P0, URZ, PT ;  /* 0x0000000000ff782f */ /* 0x000fda0003800000 */
[----:B------:R-:W-:Y:S01]  /*29c0*/  @P0 IADD3 R0, P1, PT, R214, 0x100, RZ ;  /* 0x00000100d6000810 */ /* 0x000fe20007f3e0ff */
[----:B------:R-:W-:Y:S01]  /*29d0*/  VOTEU.ANY UP0, P0 ;  /* 0x0000000000ff7886 */ /* 0x000fe20000000100 */
[----:B------:R-:W-:Y:S02]  /*29e0*/  VOTEU.ANY UP1, P0 ;  /* 0x0000000000ff7886 */ /* 0x000fe40000020100 */
[----:B------:R-:W-:Y:S01]  /*29f0*/  @P0 R2UR UR8, R0 ;  /* 0x00000000000802ca */ /* 0x000fe200000e0000 */
[----:B------:R-:W-:Y:S01]  /*2a00*/  @P0 IMAD.X R2, RZ, RZ, R215, P1 ;  /* 0x000000ffff020224 */ /* 0x000fe200008e06d7 */
[----:B------:R-:W-:Y:S01]  /*2a10*/  PLOP3.LUT P1, PT, PT, PT, PT, 0x8, 0x80 ;  /* 0x000000000080781c */ /* 0x000fe20003f2e170 */
[----:B------:R-:W-:Y:S02]  /*2a20*/  @UP0 UIADD3 UR16, UPT, UPT, UR5, 0x5880, URZ ;  /* 0x0000588005100890 */ /* 0x000fe4000fffe0ff */
[----:B------:R-:W-:Y:S01]  /*2a30*/  @UP0 UIADD3 UR17, UPT, UPT, UR5, 0x10, URZ ;  /* 0x0000001005110890 */ /* 0x000fe2000fffe0ff */
[----:B------:R-:W-:Y:S01]  /*2a40*/  @P0 R2UR UR9, R2 ;  /* 0x00000000020902ca */ /* 0x000fe200000e0000 */
[----:B------:R-:W-:-:S06]  /*2a50*/  @UP0 UMOV UR18, 0x40 ;  /* 0x0000004000120882 */ /* 0x000fcc0000000000 */
[----:B------:R-:W-:-:S05]  /*2a60*/  IMAD.U32 R80, RZ, RZ, UR8 ;  /* 0x00000008ff507e24 */ /* 0x000fca000f8e00ff */
[----:B------:R-:W-:Y:S01]  /*2a70*/  @P0 R2UR UR8, R80 ;  /* 0x00000000500802ca */ /* 0x000fe200000e0000 */
[----:B------:R-:W-:-:S05]  /*2a80*/  IMAD.U32 R81, RZ, RZ, UR9 ;  /* 0x00000009ff517e24 */ /* 0x000fca000f8e00ff */
[----:B------:R-:W-:-:S15]  /*2a90*/  @P0 R2UR UR9, R81 ;  /* 0x00000000510902ca */ /* 0x000fde00000e0000 */
.L_x_44:
        /* <DEDUP_REMOVED lines=21> */
.L_x_45:
[----:B------:R-:W-:-:S13]  /*2bf0*/  @P0 ELECT P1, URZ, PT ;  /* 0x0000000000ff082f */ /* 0x000fda0003820000 */
[----:B------:R-:W-:Y:S02]  /*2c00*/  @P1 R2UR.BROADCAST UR19, R83 ;  /* 0x00000000531312ca */ /* 0x000fe400008e0000 */
[----:B------:R-:W-:-:S11]  /*2c10*/  @P1 PLOP3.LUT P0, PT, P1, PT, PT, 0x8, 0x80 ;  /* 0x000000000080181c */ /* 0x000fd60000f0e170 */
[----:B------:R1:W-:Y:S01]  /*2c20*/  @UP1 UTMALDG.3D [UR16], [UR8], desc[URZ] ;  /* 0x0000ff10080015b4 */ /* 0x0003e20008011000 */
[----:B------:R-:W-:Y:S01]  /*2c30*/  PLOP3.LUT P1, PT, PT, PT, PT, 0x8, 0x80 ;  /* 0x000000000080781c */ /* 0x000fe20003f2e170 */
[----:B-1----:R-:W-:-:S12]  /*2c40*/  @P0 BRA.U.ANY `(.L_x_45) ;  /* 0xfffffffd00e80947 */ /* 0x002fd8000393ffff */
[----:B------:R-:W-:Y:S01]  /*2c50*/  VIADD R4, R4, 0x1 ;  /* 0x0000000104047836 */ /* 0x000fe20000000000 */
[----:B------:R-:W-:-:S07]  /*2c60*/  LOP3.LUT R200, R200, 0x1, RZ, 0x3c, !PT ;  /* 0x00000001c8c87812 */ /* 0x000fce00078e3cff */
.L_x_40:
[----:B------:R-:W-:Y:S05]  /*2c70*/  BSYNC B0 ;  /* 0x0000000000007941 */ /* 0x000fea0003800000 */
.L_x_39:
[----:B------:R-:W2:Y:S01]  /*2c80*/  S2R R0, SR_TID.X ;  /* 0x0000000000007919 */ /* 0x000ea20000002100 */
[----:B------:R-:W4:Y:S01]  /*2c90*/  S2UR UR8, SR_CgaCtaId ;  /* 0x00000000000879c3 */ /* 0x000f220000008800 */
[----:B------:R-:W-:Y:S01]  /*2ca0*/  UMOV UR5, 0x400 ;  /* 0x0000040000057882 */ /* 0x000fe20000000000 */
[----:B------:R-:W-:Y:S01]  /*2cb0*/  ISETP.GE.AND P0, PT, R204, R207, PT ;  /* 0x000000cfcc00720c */ /* 0x000fe20003f06270 */
[----:B------:R-:W-:Y:S01]  /*2cc0*/  BSSY B0, `(.L_x_46) ;  /* 0x00000b5000007945 */ /* 0x000fe20003800000 */
[----:B------:R-:W-:Y:S02]  /*2cd0*/  LOP3.LUT R5, R5, 0x1, RZ, 0x3c, !PT ;  /* 0x0000000105057812 */ /* 0x000fe400078e3cff */
[----:B------:R-:W-:Y:S01]  /*2ce0*/  ISETP.NE.OR P0, PT, R208, RZ, P0 ;  /* 0x000000ffd000720c */ /* 0x000fe20000705670 */
[----:B----4-:R-:W-:Y:S01]  /*2cf0*/  ULEA UR5, UR8, UR5, 0x18 ;  /* 0x0000000508057291 */ /* 0x010fe2000f8ec0ff */
[C---:B--2---:R-:W-:Y:S01]  /*2d00*/  IMAD R2, R0.reuse, 0x40, R0 ;  /* 0x0000004000027824 */ /* 0x044fe200078e0200 */
[C---:B------:R-:W-:Y:S01]  /*2d10*/  ISETP.NE.AND P1, PT, R0.reuse, RZ, PT ;  /* 0x000000ff0000720c */ /* 0x040fe20003f25270 */
[----:B-1----:R-:W-:-:S03]  /*2d20*/  IMAD.SHL.U32 R81, R0, 0x20, RZ ;  /* 0x0000002000517824 */ /* 0x002fc600078e00ff */
[----:B------:R-:W-:Y:S01]  /*2d30*/  LOP3.LUT R80, R2, 0x1c8, RZ, 0xc0, !PT ;  /* 0x000001c802507812 */ /* 0x000fe200078ec0ff */
[----:B------:R-:W-:-:S03]  /*2d40*/  IMAD.U32 R2, RZ, RZ, UR5 ;  /* 0x00000005ff027e24 */ /* 0x000fc6000f8e00ff */
[----:B------:R-:W-:-:S04]  /*2d50*/  LOP3.LUT R81, R80, 0x200, R81, 0xf8, !PT ;  /* 0x0000020050517812 */ /* 0x000fc800078ef851 */
[----:B------:R-:W-:-:S05]  /*2d60*/  IADD3 R81, PT, PT, R2, R81, R81 ;  /* 0x0000005102517210 */ /* 0x000fca0007ffe051 */
[C---:B------:R-:W-:Y:S02]  /*2d70*/  VIADD R83, R81.reuse, 0x1880 ;  /* 0x0000188051537836 */ /* 0x040fe40000000000 */
[----:B------:R-:W-:-:S03]  /*2d80*/  VIADD R82, R81, 0x18a0 ;  /* 0x000018a051527836 */ /* 0x000fc60000000000 */
[----:B------:R-:W-:Y:S02]  /*2d90*/  SHF.R.U32.HI R80, RZ, 0x3, R83 ;  /* 0x00000003ff507819 */ /* 0x000fe40000011653 */
[----:B------:R-:W-:Y:S02]  /*2da0*/  SHF.R.U32.HI R129, RZ, 0x3, R82 ;  /* 0x00000003ff817819 */ /* 0x000fe40000011652 */
[----:B------:R-:W-:Y:S01]  /*2db0*/  LOP3.LUT R83, R83, 0x70, R80, 0x78, !PT ;  /* 0x0000007053537812 */ /* 0x000fe200078e7850 */
[C---:B------:R-:W-:Y:S01]  /*2dc0*/  VIADD R80, R81.reuse, 0x18c0 ;  /* 0x000018c051507836 */ /* 0x040fe20000000000 */
[----:B------:R-:W-:Y:S01]  /*2dd0*/  LOP3.LUT R82, R82, 0x70, R129, 0x78, !PT ;  /* 0x0000007052527812 */ /* 0x000fe200078e7881 */
[----:B------:R-:W-:Y:S02]  /*2de0*/  VIADD R81, R81, 0x18e0 ;  /* 0x000018e051517836 */ /* 0x000fe40000000000 */
[----:B------:R-:W1:Y:S01]  /*2df0*/  LDSM.16.M88.4 R168, [R83] ;  /* 0x0000000053a8783b */ /* 0x000e620000000200 */
[----:B------:R-:W-:-:S03]  /*2e00*/  SHF.R.U32.HI R161, RZ, 0x3, R80 ;  /* 0x00000003ffa17819 */ /* 0x000fc60000011650 */
[----:B------:R-:W2:Y:S01]  /*2e10*/  LDSM.16.M88.4 R176, [R83+0x800] ;  /* 0x0008000053b0783b */ /* 0x000ea20000000200 */
[----:B------:R-:W-:-:S03]  /*2e20*/  LOP3.LUT R80, R80, 0x70, R161, 0x78, !PT ;  /* 0x0000007050507812 */ /* 0x000fc600078e78a1 */
[----:B------:R-:W4:Y:S04]  /*2e30*/  LDSM.16.M88.4 R128, [R82] ;  /* 0x000000005280783b */ /* 0x000f280000000200 */
[----:B------:R-:W5:Y:S04]  /*2e40*/  LDSM.16.M88.4 R164, [R82+0x800] ;  /* 0x0008000052a4783b */ /* 0x000f680000000200 */
[----:B------:R-:W3:Y:S04]  /*2e50*/  LDSM.16.M88.4 R160, [R80] ;  /* 0x0000000050a0783b */ /* 0x000ee80000000200 */
[----:B------:R-:W3:Y:S01]  /*2e60*/  LDSM.16.M88.4 R184, [R80+0x800] ;  /* 0x0008000050b8783b */ /* 0x000ee20000000200 */
[C---:B-1----:R-:W-:Y:S08]  /*2e70*/  HMMA.16816.F32.BF16 R172, R20.reuse, R168, RZ ;  /* 0x000000a814ac723c */ /* 0x042ff000000418ff */
[C---:B------:R-:W-:Y:S08]  /*2e80*/  HMMA.16816.F32.BF16 R168, R20.reuse, R170, RZ ;  /* 0x000000aa14a8723c */ /* 0x040ff000000418ff */
[C---:B--2---:R-:W-:Y:S08]  /*2e90*/  HMMA.16816.F32.BF16 R188, R20.reuse, R176, RZ ;  /* 0x000000b014bc723c */ /* 0x044ff000000418ff */
[----:B------:R-:W-:Y:S08]  /*2ea0*/  HMMA.16816.F32.BF16 R176, R20, R178, RZ ;  /* 0x000000b214b0723c */ /* 0x000ff000000418ff */
[C---:B----4-:R-:W-:Y:S08]  /*2eb0*/  HMMA.16816.F32.BF16 R172, R24.reuse, R128, R172 ;  /* 0x0000008018ac723c */ /* 0x050ff000000418ac */
[----:B------:R-:W-:Y:S01]  /*2ec0*/  HMMA.16816.F32.BF16 R128, R24, R130, R168 ;  /* 0x000000821880723c */ /* 0x000fe200000418a8 */
[----:B------:R-:W-:-:S04]  /*2ed0*/  SHF.R.U32.HI R168, RZ, 0x3, R81 ;  /* 0x00000003ffa87819 */ /* 0x000fc80000011651 */
[----:B------:R-:W-:-:S03]  /*2ee0*/  LOP3.LUT R81, R81, 0x70, R168, 0x78, !PT ;  /* 0x0000007051517812 */ /* 0x000fc600078e78a8 */
[C---:B-----5:R-:W-:Y:S02]  /*2ef0*/  HMMA.16816.F32.BF16 R188, R24.reuse, R164, R188 ;  /* 0x000000a418bc723c */ /* 0x060fe400000418bc */
[----:B------:R-:W1:Y:S04]  /*2f00*/  LDSM.16.M88.4 R180, [R81] ;  /* 0x0000000051b4783b */ /* 0x000e680000000200 */
[----:B------:R-:W2:Y:S02]  /*2f10*/  LDSM.16.M88.4 R168, [R81+0x800] ;  /* 0x0008000051a8783b */ /* 0x000ea40000000200 */
[----:B------:R-:W-:Y:S02]  /*2f20*/  HMMA.16816.F32.BF16 R164, R24, R166, R176 ;  /* 0x000000a618a4723c */ /* 0x000fe400000418b0 */
[----:B------:R-:W4:Y:S06]  /*2f30*/  LDSM.16.M88.4 R176, [R83+0x1000] ;  /* 0x0010000053b0783b */ /* 0x000f2c0000000200 */
[C---:B---3--:R-:W-:Y:S08]  /*2f40*/  HMMA.16816.F32.BF16 R172, R28.reuse, R160, R172 ;  /* 0x000000a01cac723c */ /* 0x048ff000000418ac */
[C---:B------:R-:W-:Y:S01]  /*2f50*/  HMMA.16816.F32.BF16 R160, R28.reuse, R162, R128 ;  /* 0x000000a21ca0723c */ /* 0x040fe20000041880 */
[----:B------:R-:W3:Y:S07]  /*2f60*/  LDSM.16.M88.4 R128, [R83+0x1800] ;  /* 0x001800005380783b */ /* 0x000eee0000000200 */
[C---:B------:R-:W-:Y:S08]  /*2f70*/  HMMA.16816.F32.BF16 R188, R28.reuse, R184, R188 ;  /* 0x000000b81cbc723c */ /* 0x040ff000000418bc */
[----:B------:R-:W-:Y:S01]  /*2f80*/  HMMA.16816.F32.BF16 R184, R28, R186, R164 ;  /* 0x000000ba1cb8723c */ /* 0x000fe200000418a4 */
[----:B------:R-:W-:Y:S07]  /*2f90*/  LDSM.16.M88.4 R164, [R82+0x1800] ;  /* 0x0018000052a4783b */ /* 0x000fee0000000200 */
[C---:B-1----:R-:W-:Y:S08]  /*2fa0*/  HMMA.16816.F32.BF16 R172, R32.reuse, R180, R172 ;  /* 0x000000b420ac723c */ /* 0x042ff000000418ac */
[C---:B------:R-:W-:Y:S01]  /*2fb0*/  HMMA.16816.F32.BF16 R180, R32.reuse, R182, R160 ;  /* 0x000000b620b4723c */ /* 0x040fe200000418a0 */
[----:B------:R-:W1:Y:S07]  /*2fc0*/  LDSM.16.M88.4 R160, [R82+0x1000] ;  /* 0x0010000052a0783b */ /* 0x000e6e0000000200 */
[C---:B--2---:R-:W-:Y:S08]  /*2fd0*/  HMMA.16816.F32.BF16 R188, R32.reuse, R168, R188 ;  /* 0x000000a820bc723c */ /* 0x044ff000000418bc */
[----:B------:R-:W-:Y:S01]  /*2fe0*/  HMMA.16816.F32.BF16 R168, R32, R170, R184 ;  /* 0x000000aa20a8723c */ /* 0x000fe200000418b8 */
[----:B------:R-:W-:Y:S07]  /*2ff0*/  LDSM.16.M88.4 R184, [R80+0x1800] ;  /* 0x0018000050b8783b */ /* 0x000fee0000000200 */
[C---:B----4-:R-:W-:Y:S08]  /*3000*/  HMMA.16816.F32.BF16 R172, R36.reuse, R176, R172 ;  /* 0x000000b024ac723c */ /* 0x050ff000000418ac */
[C---:B------:R-:W-:Y:S01]  /*3010*/  HMMA.16816.F32.BF16 R176, R36.reuse, R178, R180 ;  /* 0x000000b224b0723c */ /* 0x040fe200000418b4 */
[----:B------:R-:W2:Y:S07]  /*3020*/  LDSM.16.M88.4 R180, [R80+0x1000] ;  /* 0x0010000050b4783b */ /* 0x000eae0000000200 */
[C---:B---3--:R-:W-:Y:S08]  /*3030*/  HMMA.16816.F32.BF16 R188, R36.reuse, R128, R188 ;  /* 0x0000008024bc723c */ /* 0x048ff000000418bc */
[----:B------:R-:W-:Y:S01]  /*3040*/  HMMA.16816.F32.BF16 R168, R36, R130, R168 ;  /* 0x0000008224a8723c */ /* 0x000fe200000418a8 */
[----:B------:R-:W3:Y:S07]  /*3050*/  LDSM.16.M88.4 R128, [R81+0x1000] ;  /* 0x001000005180783b */ /* 0x000eee0000000200 */
[C---:B-1----:R-:W-:Y:S08]  /*3060*/  HMMA.16816.F32.BF16 R172, R40.reuse, R160, R172 ;  /* 0x000000a028ac723c */ /* 0x042ff000000418ac */
[C---:B------:R-:W-:Y:S01]  /*3070*/  HMMA.16816.F32.BF16 R176, R40.reuse, R162, R176 ;  /* 0x000000a228b0723c */ /* 0x040fe200000418b0 */
[----:B------:R-:W1:Y:S07]  /*3080*/  LDSM.16.M88.4 R160, [R81+0x1800] ;  /* 0x0018000051a0783b */ /* 0x000e6e0000000200 */
[C---:B------:R-:W-:Y:S08]  /*3090*/  HMMA.16816.F32.BF16 R188, R40.reuse, R164, R188 ;  /* 0x000000a428bc723c */ /* 0x040ff000000418bc */
[----:B------:R-:W-:Y:S01]  /*30a0*/  HMMA.16816.F32.BF16 R168, R40, R166, R168 ;  /* 0x000000a628a8723c */ /* 0x000fe200000418a8 */
[----:B------:R-:W4:Y:S07]  /*30b0*/  LDSM.16.M88.4 R164, [R83+0x2000] ;  /* 0x0020000053a4783b */ /* 0x000f2e0000000200 */
[C---:B--2---:R-:W-:Y:S08]  /*30c0*/  HMMA.16816.F32.BF16 R172, R44.reuse, R180, R172 ;  /* 0x000000b42cac723c */ /* 0x044ff000000418ac */
[C---:B------:R-:W-:Y:S01]  /*30d0*/  HMMA.16816.F32.BF16 R176, R44.reuse, R182, R176 ;  /* 0x000000b62cb0723c */ /* 0x040fe200000418b0 */
[----:B------:R2:W5:Y:S07]  /*30e0*/  LDSM.16.M88.4 R180, [R83+0x2800] ;  /* 0x0028000053b4783b */ /* 0x00056e0000000200 */
[----:B------:R-:W-:Y:S01]  /*30f0*/  HMMA.16816.F32.BF16 R188, R44, R184, R188 ;  /* 0x000000b82cbc723c */ /* 0x000fe200000418bc */
[----:B--2---:R-:W-:-:S07]  /*3100*/  @!P1 IMAD.MOV.U32 R83, RZ, RZ, 0x1 ;  /* 0x00000001ff539424 */ /* 0x004fce00078e00ff */
[----:B------:R-:W-:Y:S01]  /*3110*/  HMMA.16816.F32.BF16 R168, R44, R186, R168 ;  /* 0x000000ba2ca8723c */ /* 0x000fe200000418a8 */
[----:B------:R-:W-:Y:S07]  /*3120*/  LDSM.16.M88.4 R184, [R82+0x2800] ;  /* 0x0028000052b8783b */ /* 0x000fee0000000200 */
[C---:B---3--:R-:W-:Y:S08]  /*3130*/  HMMA.16816.F32.BF16 R172, R48.reuse, R128, R172 ;  /* 0x0000008030ac723c */ /* 0x048ff000000418ac */
[C---:B------:R-:W-:Y:S01]  /*3140*/  HMMA.16816.F32.BF16 R176, R48.reuse, R130, R176 ;  /* 0x0000008230b0723c */ /* 0x040fe200000418b0 */
[----:B------:R-:W2:Y:S07]  /*3150*/  LDSM.16.M88.4 R128, [R82+0x2000] ;  /* 0x002000005280783b */ /* 0x000eae0000000200 */
[C---:B-1----:R-:W-:Y:S08]  /*3160*/  HMMA.16816.F32.BF16 R188, R48.reuse, R160, R188 ;  /* 0x000000a030bc723c */ /* 0x042ff000000418bc */
[----:B------:R-:W-:Y:S01]  /*3170*/  HMMA.16816.F32.BF16 R168, R48, R162, R168 ;  /* 0x000000a230a8723c */ /* 0x000fe200000418a8 */
[----:B------:R-:W1:Y:S07]  /*3180*/  LDSM.16.M88.4 R160, [R80+0x2000] ;  /* 0x0020000050a0783b */ /* 0x000e6e0000000200 */
[C---:B----4-:R-:W-:Y:S08]  /*3190*/  HMMA.16816.F32.BF16 R172, R52.reuse, R164, R172 ;  /* 0x000000a434ac723c */ /* 0x050ff000000418ac */
[C---:B------:R-:W-:Y:S01]  /*31a0*/  HMMA.16816.F32.BF16 R176, R52.reuse, R166, R176 ;  /* 0x000000a634b0723c */ /* 0x040fe200000418b0 */
[----:B------:R-:W3:Y:S07]  /*31b0*/  LDSM.16.M88.4 R164, [R80+0x2800] ;  /* 0x0028000050a4783b */ /* 0x000eee0000000200 */
[C---:B-----5:R-:W-:Y:S08]  /*31c0*/  HMMA.16816.F32.BF16 R188, R52.reuse, R180, R188 ;  /* 0x000000b434bc723c */ /* 0x060ff000000418bc */
[----:B------:R-:W-:Y:S01]  /*31d0*/  HMMA.16816.F32.BF16 R168, R52, R182, R168 ;  /* 0x000000b634a8723c */ /* 0x000fe200000418a8 */
[----:B------:R-:W-:Y:S07]  /*31e0*/  LDSM.16.M88.4 R180, [R81+0x2800] ;  /* 0x0028000051b4783b */ /* 0x000fee0000000200 */
[C---:B--2---:R-:W-:Y:S08]  /*31f0*/  HMMA.16816.F32.BF16 R172, R56.reuse, R128, R172 ;  /* 0x0000008038ac723c */ /* 0x044ff000000418ac */
[C---:B------:R-:W-:Y:S01]  /*3200*/  HMMA.16816.F32.BF16 R128, R56.reuse, R130, R176 ;  /* 0x000000823880723c */ /* 0x040fe200000418b0 */
[----:B------:R-:W2:Y:S01]  /*3210*/  LDSM.16.M88.4 R176, [R81+0x2000] ;  /* 0x0020000051b0783b */ /* 0x000ea20000000200 */
[----:B------:R4:W-:Y:S06]  /*3220*/  @!P1 SYNCS.ARRIVE.TRANS64.ART0 RZ, [R2+URZ+0x8], R83 ;  /* 0x0000085302ff99a7 */ /* 0x0009ec00085000ff */
[C---:B------:R-:W-:Y:S08]  /*3230*/  HMMA.16816.F32.BF16 R188, R56.reuse, R184, R188 ;  /* 0x000000b838bc723c */ /* 0x040ff000000418bc */
[----:B------:R-:W-:Y:S08]  /*3240*/  HMMA.16816.F32.BF16 R168, R56, R186, R168 ;  /* 0x000000ba38a8723c */ /* 0x000ff000000418a8 */
[C---:B-1----:R-:W-:Y:S08]  /*3250*/  HMMA.16816.F32.BF16 R172, R60.reuse, R160, R172 ;  /* 0x000000a03cac723c */ /* 0x042ff000000418ac */
[C---:B------:R-:W-:Y:S08]  /*3260*/  HMMA.16816.F32.BF16 R160, R60.reuse, R162, R128 ;  /* 0x000000a23ca0723c */ /* 0x040ff00000041880 */
[C---:B---3--:R-:W-:Y:S08]  /*3270*/  HMMA.16816.F32.BF16 R188, R60.reuse, R164, R188 ;  /* 0x000000a43cbc723c */ /* 0x048ff000000418bc */
[----:B------:R-:W-:Y:S08]  /*3280*/  HMMA.16816.F32.BF16 R168, R60, R166, R168 ;  /* 0x000000a63ca8723c */ /* 0x000ff000000418a8 */
[C---:B--2---:R-:W-:Y:S08]  /*3290*/  HMMA.16816.F32.BF16 R128, R64.reuse, R176, R172 ;  /* 0x000000b04080723c */ /* 0x044ff000000418ac */
[C---:B------:R-:W-:Y:S08]  /*32a0*/  HMMA.16816.F32.BF16 R176, R64.reuse, R178, R160 ;  /* 0x000000b240b0723c */ /* 0x040ff000000418a0 */
[C---:B------:R-:W-:Y:S08]  /*32b0*/  HMMA.16816.F32.BF16 R160, R64.reuse, R180, R188 ;  /* 0x000000b440a0723c */ /* 0x040ff000000418bc */
[----:B----4-:R-:W-:Y:S01]  /*32c0*/  HMMA.16816.F32.BF16 R80, R64, R182, R168 ;  /* 0x000000b64050723c */ /* 0x010fe200000418a8 */
[----:B------:R-:W-:-:S04]  /*32d0*/  NOP ;  /* 0x0000000000007918 */ /* 0x000fc80000000000 */
[----:B------:R-:W-:-:S15]  /*32e0*/  @P0 BRA `(.L_x_47) ;  /* 0x0000000400480947 */ /* 0x000fde0003800000 */
[----:B------:R-:W-:Y:S01]  /*32f0*/  IMAD.U32 R165, R205, -0x80000000, RZ ;  /* 0x80000000cda57824 */ /* 0x000fe200078e00ff */
[----:B------:R-:W-:Y:S03]  /*3300*/  BSSY B1, `(.L_x_48) ;  /* 0x0000003000017945 */ /* 0x000fe60003800000 */
[----:B------:R-:W1:Y:S02]  /*3310*/  SYNCS.PHASECHK.TRANS64.TRYWAIT P0, [R2+URZ+0x8], R165 ;  /* 0x000008a5020075a7 */ /* 0x000e6400080011ff */
[----:B-1----:R-:W-:Y:S05]  /*3320*/  @!P0 BRA `(.L_x_49) ;  /* 0x0000002800d48947 */ /* 0x002fea0003800000 */
.L_x_87:
[----:B------:R-:W-:Y:S05]  /*3330*/  BSYNC B1 ;  /* 0x0000000000017941 */ /* 0x000fea0003800000 */
.L_x_48:
[----:B------:R-:W-:Y:S02]  /*3340*/  ELECT P2, URZ, PT ;  /* 0x0000000000ff782f */ /* 0x000fe40003840000 */
[----:B------:R-:W-:Y:S02]  /*3350*/  LOP3.LUT R164, RZ, R204, RZ, 0x33, !PT ;  /* 0x000000ccffa47212 */ /* 0x000fe400078e33ff */
[----:B------:R-:W-:Y:S01]  /*3360*/  ELECT P0, URZ, PT ;  /* 0x0000000000ff782f */ /* 0x000fe20003800000 */
[----:B------:R-:W2:Y:S02]  /*3370*/  S2UR UR20, SR_CTAID.Y ;  /* 0x00000000001479c3 */ /* 0x000ea40000002600 */
[----:B-1----:R-:W-:-:S04]  /*3380*/  IMAD.IADD R165, R207, 0x1, R164 ;  /* 0x00000001cfa57824 */ /* 0x002fc800078e02a4 */
[----:B------:R-:W-:Y:S02]  /*3390*/  IMAD R166, R165, 0x4, R2 ;  /* 0x00000004a5a67824 */ /* 0x000fe400078e0202 */
[----:B------:R-:W-:-:S04]  /*33a0*/  @P2 IMAD.MOV.U32 R165, RZ, RZ, 0x3000 ;  /* 0x00003000ffa52424 */ /* 0x000fc800078e00ff */
[----:B------:R-:W-:Y:S01]  /*33b0*/  @P0 VIADD R168, R2, 0x1880 ;  /* 0x0000188002a80836 */ /* 0x000fe20000000000 */
[----:B------:R-:W-:Y:S01]  /*33c0*/  VOTEU.ANY UP0, P0 ;  /* 0x0000000000ff7886 */ /* 0x000fe20000000100 */
[----:B------:R1:W-:Y:S01]  /*33d0*/  @P2 SYNCS.ARRIVE.TRANS64 RZ, [R2+URZ], R165 ;  /* 0x000000a502ff29a7 */ /* 0x0003e200080000ff */
[----:B------:R-:W3:Y:S01]  /*33e0*/  LDS R167, [R166+0x7880] ;  /* 0x00788000a6a77984 */ /* 0x000ee20000000800 */
[----:B------:R-:W-:Y:S01]  /*33f0*/  @P0 IADD3 R164, P2, PT, R214, 0x80, RZ ;  /* 0x00000080d6a40810 */ /* 0x000fe20007f5e0ff */
[----:B------:R-:W-:Y:S01]  /*3400*/  VOTEU.ANY UP1, P0 ;  /* 0x0000000000ff7886 */ /* 0x000fe20000020100 */
[----:B------:R-:W-:Y:S01]  /*3410*/  @P0 R2UR UR16, R168 ;  /* 0x00000000a81002ca */ /* 0x000fe200000e0000 */
[----:B------:R-:W-:Y:S01]  /*3420*/  @UP0 UMOV UR18, URZ ;  /* 0x000000ff00120c82 */ /* 0x000fe20008000000 */
[----:B------:R-:W-:Y:S01]  /*3430*/  @P0 R2UR UR5, R164 ;  /* 0x00000000a40502ca */ /* 0x000fe200000e0000 */
[----:B-1----:R-:W-:Y:S01]  /*3440*/  @P0 IMAD.X R165, RZ, RZ, R215, P2 ;  /* 0x000000ffffa50224 */ /* 0x002fe200010e06d7 */
[----:B------:R-:W-:-:S04]  /*3450*/  PLOP3.LUT P2, PT, PT, PT, PT, 0x8, 0x80 ;  /* 0x000000000080781c */ /* 0x000fc80003f4e170 */
[----:B------:R-:W-:-:S07]  /*3460*/  @P0 R2UR UR8, R165 ;  /* 0x00000000a50802ca */ /* 0x000fce00000e0000 */
[----:B------:R-:W-:-:S06]  /*3470*/  IMAD.U32 R164, RZ, RZ, UR5 ;  /* 0x00000005ffa47e24 */ /* 0x000fcc000f8e00ff */
[----:B------:R-:W-:Y:S01]  /*3480*/  IMAD.U32 R165, RZ, RZ, UR8 ;  /* 0x00000008ffa57e24 */ /* 0x000fe2000f8e00ff */
[----:B------:R-:W-:-:S04]  /*3490*/  @P0 R2UR UR8, R164 ;  /* 0x00000000a40802ca */ /* 0x000fc800000e0000 */
[----:B------:R-:W-:Y:S01]  /*34a0*/  @P0 R2UR UR9, R165 ;  /* 0x00000000a50902ca */ /* 0x000fe200000e0000 */
[----:B--23--:R-:W-:-:S14]  /*34b0*/  IMAD R167, R167, 0x20, R206 ;  /* 0x00000020a7a77824 */ /* 0x00cfdc00078e02ce */
.L_x_50:
[----:B------:R-:W-:-:S13]  /*34c0*/  @P0 ELECT P2, URZ, PT ;  /* 0x0000000000ff082f */ /* 0x000fda0003840000 */
[----:B------:R-:W-:Y:S02]  /*34d0*/  @P2 R2UR.BROADCAST UR19, R167 ;  /* 0x00000000a71322ca */ /* 0x000fe400008e0000 */
[----:B------:R-:W-:Y:S02]  /*34e0*/  @P2 R2UR.BROADCAST UR17, R2 ;  /* 0x00000000021122ca */ /* 0x000fe400008e0000 */
[----:B------:R-:W-:Y:S02]  /*34f0*/  @P2 PLOP3.LUT P0, PT, P2, PT, PT, 0x8, 0x80 ;  /* 0x000000000080281c */ /* 0x000fe4000170e170 */
[----:B------:R-:W-:-:S09]  /*3500*/  PLOP3.LUT P2, PT, PT, PT, PT, 0x8, 0x80 ;  /* 0x000000000080781c */ /* 0x000fd20003f4e170 */
[----:B------:R1:W-:Y:S02]  /*3510*/  @UP1 UTMALDG.3D [UR16], [UR8], desc[URZ] ;  /* 0x0000ff10080015b4 */ /* 0x0003e40008011000 */
[----:B-1----:R-:W-:Y:S05]  /*3520*/  @P0 BRA.U.ANY `(.L_x_50) ;  /* 0xfffffffd00e40947 */ /* 0x002fea000393ffff */
[----:B------:R-:W-:-:S13]  /*3530*/  ELECT P0, URZ, PT ;  /* 0x0000000000ff782f */ /* 0x000fda0003800000 */
[----:B------:R-:W-:Y:S01]  /*3540*/  @P0 IADD3 R164, P2, PT, R214, 0x80, RZ ;  /* 0x00000080d6a40810 */ /* 0x000fe20007f5e0ff */
[----:B------:R-:W-:Y:S01]  /*3550*/  VOTEU.ANY UP0, P0 ;  /* 0x0000000000ff7886 */ /* 0x000fe20000000100 */
[----:B------:R-:W-:Y:S02]  /*3560*/  VOTEU.ANY UP1, P0 ;  /* 0x0000000000ff7886 */ /* 0x000fe40000020100 */
[----:B------:R-:W-:Y:S01]  /*3570*/  @P0 R2UR UR5, R164 ;  /* 0x00000000a40502ca */ /* 0x000fe200000e0000 */
[----:B------:R-:W-:Y:S01]  /*3580*/  @P0 IMAD.X R165, RZ, RZ, R215, P2 ;  /* 0x000000ffffa50224 */ /* 0x000fe200010e06d7 */
[----:B------:R-:W-:Y:S01]  /*3590*/  PLOP3.LUT P2, PT, PT, PT, PT, 0x8, 0x80 ;  /* 0x000000000080781c */ /* 0x000fe20003f4e170 */
[----:B------:R-:W-:Y:S01]  /*35a0*/  @P0 VIADD R164, R2, 0x2880 ;  /* 0x0000288002a40836 */ /* 0x000fe20000000000 */
[----:B------:R-:W-:Y:S02]  /*35b0*/  @UP0 UMOV UR18, 0x40 ;  /* 0x0000004000120882 */ /* 0x000fe40000000000 */
[----:B------:R-:W-:-:S02]  /*35c0*/  @P0 R2UR UR8, R165 ;  /* 0x00000000a50802ca */ /* 0x000fc400000e0000 */
[----:B------:R-:W-:-:S05]  /*35d0*/  @P0 R2UR UR16, R164 ;  /* 0x00000000a41002ca */ /* 0x000fca00000e0000 */
[----:B------:R-:W-:-:S06]  /*35e0*/  IMAD.U32 R168, RZ, RZ, UR5 ;  /* 0x00000005ffa87e24 */ /* 0x000fcc000f8e00ff */
[----:B------:R-:W-:Y:S01]  /*35f0*/  IMAD.U32 R169, RZ, RZ, UR8 ;  /* 0x00000008ffa97e24 */ /* 0x000fe2000f8e00ff */
[----:B------:R-:W-:-:S04]  /*3600*/  @P0 R2UR UR8, R168 ;  /* 0x00000000a80802ca */ /* 0x000fc800000e0000 */
[----:B------:R-:W-:-:S15]  /*3610*/  @P0 R2UR UR9, R169 ;  /* 0x00000000a90902ca */ /* 0x000fde00000e0000 */
.L_x_51:
        /* <DEDUP_REMOVED lines=22> */
.L_x_52:
[----:B------:R-:W-:-:S13]  /*3780*/  @P0 ELECT P2, URZ, PT ;  /* 0x0000000000ff082f */ /* 0x000fda0003840000 */
[----:B------:R-:W-:Y:S02]  /*3790*/  @P2 R2UR.BROADCAST UR19, R167 ;  /* 0x00000000a71322ca */ /* 0x000fe400008e0000 */
[----:B------:R-:W-:Y:S02]  /*37a0*/  @P2 R2UR.BROADCAST UR17, R2 ;  /* 0x00000000021122ca */ /* 0x000fe400008e0000 */
[----:B------:R-:W-:Y:S02]  /*37b0*/  @P2 PLOP3.LUT P0, PT, P2, PT, PT, 0x8, 0x80 ;  /* 0x000000000080281c */ /* 0x000fe4000170e170 */
[----:B------:R-:W-:-:S09]  /*37c0*/  PLOP3.LUT P2, PT, PT, PT, PT, 0x8, 0x80 ;  /* 0x000000000080781c */ /* 0x000fd20003f4e170 */
[----:B------:R1:W-:Y:S02]  /*37d0*/  @UP1 UTMALDG.3D [UR16], [UR8], desc[URZ] ;  /* 0x0000ff10080015b4 */ /* 0x0003e40008011000 */
[----:B-1----:R-:W-:Y:S05]  /*37e0*/  @P0 BRA.U.ANY `(.L_x_52) ;  /* 0xfffffffd00e40947 */ /* 0x002fea000393ffff */
[----:B------:R-:W-:Y:S01]  /*37f0*/  VIADD R204, R204, 0x1 ;  /* 0x00000001cccc7836 */ /* 0x000fe20000000000 */
[----:B------:R-:W-:-:S07]  /*3800*/  LOP3.LUT R205, R205, 0x1, RZ, 0x3c, !PT ;  /* 0x00000001cdcd7812 */ /* 0x000fce00078e3cff */
.L_x_47:
[----:B------:R-:W-:Y:S05]  /*3810*/  BSYNC B0 ;  /* 0x0000000000007941 */ /* 0x000fea0003800000 */
.L_x_46:
[----:B------:R-:W-:Y:S01]  /*3820*/  ISETP.GT.U32.AND P2, PT, R0, 0xf, PT ;  /* 0x0000000f0000780c */ /* 0x000fe20003f44070 */
[----:B------:R-:W-:Y:S01]  /*3830*/  BSSY B0, `(.L_x_53) ;  /* 0x000007a000007945 */ /* 0x000fe20003800000 */
[----:B------:R-:W-:-:S04]  /*3840*/  ISETP.NE.AND P0, PT, R6, RZ, PT ;  /* 0x000000ff0600720c */ /* 0x000fc80003f05270 */
[----:B------:R-:W-:-:S07]  /*3850*/  FSEL R3, R3, R202, !P0 ;  /* 0x000000ca03037208 */ /* 0x000fce0004000000 */
[----:B------:R-:W-:Y:S05]  /*3860*/  @P2 BRA `(.L_x_54) ;  /* 0x0000000400d82947 */ /* 0x000fea0003800000 */
[----:B------:R-:W-:Y:S01]  /*3870*/  FMUL R169, R80, UR4 ;  /* 0x0000000450a97c20 */ /* 0x000fe20008400000 */
[----:B------:R-:W-:Y:S01]  /*3880*/  FMUL R173, R81, UR4 ;  /* 0x0000000451ad7c20 */ /* 0x000fe20008400000 */
[----:B------:R-:W-:Y:S01]  /*3890*/  FMUL R177, R177, UR4 ;  /* 0x00000004b1b17c20 */ /* 0x000fe20008400000 */
[----:B------:R-:W-:Y:S01]  /*38a0*/  FMUL R171, R176, UR4 ;  /* 0x00000004b0ab7c20 */ /* 0x000fe20008400000 */
[----:B------:R-:W-:Y:S01]  /*38b0*/  FMUL R167, R160, UR4 ;  /* 0x00000004a0a77c20 */ /* 0x000fe20008400000 */
[----:B------:R-:W-:Y:S01]  /*38c0*/  FMUL R81, R128, UR4 ;  /* 0x0000000480517c20 */ /* 0x000fe20008400000 */
[----:B------:R-:W-:Y:S01]  /*38d0*/  FMUL R161, R161, UR4 ;  /* 0x00000004a1a17c20 */ /* 0x000fe20008400000 */
[----:B------:R-:W-:Y:S01]  /*38e0*/  FMUL R129, R129, UR4 ;  /* 0x0000000481817c20 */ /* 0x000fe20008400000 */
[----:B------:R-:W-:Y:S01]  /*38f0*/  FMNMX.NAN R80, R173, R177, !PT ;  /* 0x000000b1ad507209 */ /* 0x000fe20007820000 */
[----:B------:R-:W-:Y:S01]  /*3900*/  UMOV UR5, 0xf ;  /* 0x0000000f00057882 */ /* 0x000fe20000000000 */
[----:B------:R-:W-:-:S02]  /*3910*/  FMNMX.NAN R128, R169, R171, !PT ;  /* 0x000000aba9807209 */ /* 0x000fc40007820000 */
[----:B------:R-:W-:Y:S02]  /*3920*/  FMNMX3.NAN R80, R129, R161, R80, !PT ;  /* 0x000000a181507276 */ /* 0x000fe40007820050 */
[----:B------:R-:W-:-:S04]  /*3930*/  FMNMX3.NAN R165, R81, R167, R128, !PT ;  /* 0x000000a751a57276 */ /* 0x000fc80007820080 */
[----:B------:R-:W-:Y:S01]  /*3940*/  FMNMX.NAN R80, R80, R165, !PT ;  /* 0x000000a550507209 */ /* 0x000fe20007820000 */
[----:B------:R-:W-:Y:S06]  /*3950*/  BRA.DIV UR5, `(.L_x_55) ;  /* 0x0000002605607947 */ /* 0x000fec000b800000 */
[----:B------:R-:W-:Y:S02]  /*3960*/  IMAD.MOV.U32 R175, RZ, RZ, 0xf ;  /* 0x0000000fffaf7424 */ /* 0x000fe400078e00ff */
[----:B------:R-:W-:Y:S02]  /*3970*/  IMAD.MOV.U32 R181, RZ, RZ, 0xf ;  /* 0x0000000fffb57424 */ /* 0x000fe400078e00ff */
[----:B------:R-:W-:Y:S01]  /*3980*/  IMAD.MOV.U32 R168, RZ, RZ, 0xf ;  /* 0x0000000fffa87424 */ /* 0x000fe200078e00ff */
[----:B------:R-:W1:Y:S02]  /*3990*/  SHFL.BFLY PT, R165, R80, 0x2, 0x1f ;  /* 0x0c401f0050a57f89 */ /* 0x000e6400000e0000 */
[----:B-1----:R-:W-:-:S05]  /*39a0*/  FMNMX R128, R80, R165, !PT ;  /* 0x000000a550807209 */ /* 0x002fca0007800000 */
[----:B------:R-:W1:Y:S02]  /*39b0*/  SHFL.BFLY PT, R165, R128, 0x1, 0x1f ;  /* 0x0c201f0080a57f89 */ /* 0x000e6400000e0000 */
[----:B-1----:R-:W-:-:S04]  /*39c0*/  FMNMX R164, R128, R165, !PT ;  /* 0x000000a580a47209 */ /* 0x002fc80007800000 */
[----:B------:R-:W-:-:S04]  /*39d0*/  FMNMX R165, R3, R164, !PT ;  /* 0x000000a403a57209 */ /* 0x000fc80007800000 */
[----:B------:R-:W-:-:S05]  /*39e0*/  FSEL R164, R164, R165, !P0 ;  /* 0x000000a5a4a47208 */ /* 0x000fca0004000000 */
[--C-:B------:R-:W-:Y:S01]  /*39f0*/  FADD R81, R81, -R164.reuse ;  /* 0x800000a451517221 */ /* 0x100fe20000000000 */
[--C-:B------:R-:W-:Y:S01]  /*3a00*/  FADD R129, R129, -R164.reuse ;  /* 0x800000a481817221 */ /* 0x100fe20000000000 */
[--C-:B------:R-:W-:Y:S01]  /*3a10*/  FADD R171, R171, -R164.reuse ;  /* 0x800000a4abab7221 */ /* 0x100fe20000000000 */
[--C-:B------:R-:W-:Y:S01]  /*3a20*/  FADD R177, R177, -R164.reuse ;  /* 0x800000a4b1b17221 */ /* 0x100fe20000000000 */
[----:B------:R-:W-:Y:S01]  /*3a30*/  FMUL R81, R81, 1.4426950216293334961 ;  /* 0x3fb8aa3b51517820 */ /* 0x000fe20000400000 */
[----:B------:R-:W-:Y:S01]  /*3a40*/  FMUL R129, R129, 1.4426950216293334961 ;  /* 0x3fb8aa3b81817820 */ /* 0x000fe20000400000 */
[----:B------:R-:W-:Y:S01]  /*3a50*/  FMUL R171, R171, 1.4426950216293334961 ;  /* 0x3fb8aa3babab7820 */ /* 0x000fe20000400000 */
[----:B------:R-:W-:Y:S01]  /*3a60*/  FMUL R177, R177, 1.4426950216293334961 ;  /* 0x3fb8aa3bb1b17820 */ /* 0x000fe20000400000 */
[----:B------:R-:W1:Y:S01]  /*3a70*/  MUFU.EX2 R128, R81 ;  /* 0x0000005100807308 */ /* 0x000e620000000800 */
[--C-:B------:R-:W-:Y:S01]  /*3a80*/  FADD R167, R167, -R164.reuse ;  /* 0x800000a4a7a77221 */ /* 0x100fe20000000000 */
[--C-:B------:R-:W-:Y:S01]  /*3a90*/  FADD R161, R161, -R164.reuse ;  /* 0x800000a4a1a17221 */ /* 0x100fe20000000000 */
[--C-:B------:R-:W-:Y:S01]  /*3aa0*/  FADD R169, R169, -R164.reuse ;  /* 0x800000a4a9a97221 */ /* 0x100fe20000000000 */
[----:B------:R-:W-:Y:S01]  /*3ab0*/  FADD R173, R173, -R164 ;  /* 0x800000a4adad7221 */ /* 0x000fe20000000000 */
[----:B------:R-:W-:Y:S01]  /*3ac0*/  FMUL R167, R167, 1.4426950216293334961 ;  /* 0x3fb8aa3ba7a77820 */ /* 0x000fe20000400000 */
[----:B------:R-:W-:Y:S01]  /*3ad0*/  FMUL R161, R161, 1.4426950216293334961 ;  /* 0x3fb8aa3ba1a17820 */ /* 0x000fe20000400000 */
[----:B------:R-:W-:Y:S01]  /*3ae0*/  FMUL R169, R169, 1.4426950216293334961 ;  /* 0x3fb8aa3ba9a97820 */ /* 0x000fe20000400000 */
[----:B------:R-:W2:Y:S01]  /*3af0*/  MUFU.EX2 R129, R129 ;  /* 0x0000008100817308 */ /* 0x000ea20000000800 */
[----:B------:R-:W-:-:S07]  /*3b00*/  FMUL R173, R173, 1.4426950216293334961 ;  /* 0x3fb8aa3badad7820 */ /* 0x000fce0000400000 */
[----:B------:R3:W4:Y:S01]  /*3b10*/  MUFU.EX2 R176, R171 ;  /* 0x000000ab00b07308 */ /* 0x0007220000000800 */
[----:B-1----:R-:W-:-:S07]  /*3b20*/  FADD R166, RZ, R128 ;  /* 0x00000080ffa67221 */ /* 0x002fce0000000000 */
[----:B------:R-:W1:Y:S01]  /*3b30*/  MUFU.EX2 R177, R177 ;  /* 0x000000b100b17308 */ /* 0x000e620000000800 */
[----:B--2---:R-:W-:Y:S01]  /*3b40*/  FADD R81, R129, R166 ;  /* 0x000000a681517221 */ /* 0x004fe20000000000 */
[----:B---3--:R-:W-:-:S06]  /*3b50*/  IMAD.MOV.U32 R171, RZ, RZ, 0xf ;  /* 0x0000000fffab7424 */ /* 0x008fcc00078e00ff */
[----:B------:R1:W2:Y:S01]  /*3b60*/  MUFU.EX2 R160, R167 ;  /* 0x000000a700a07308 */ /* 0x0002a20000000800 */
[----:B----4-:R-:W-:-:S07]  /*3b70*/  FADD R166, R176, R81 ;  /* 0x00000051b0a67221 */ /* 0x010fce0000000000 */
[----:B------:R-:W3:Y:S01]  /*3b80*/  MUFU.EX2 R161, R161 ;  /* 0x000000a100a17308 */ /* 0x000ee20000000800 */
[----:B-1----:R-:W-:-:S07]  /*3b90*/  FADD R167, R177, R166 ;  /* 0x000000a6b1a77221 */ /* 0x002fce0000000000 */
[----:B------:R-:W1:Y:S01]  /*3ba0*/  MUFU.EX2 R80, R169 ;  /* 0x000000a900507308 */ /* 0x000e620000000800 */
[----:B--2---:R-:W-:-:S07]  /*3bb0*/  FADD R166, R160, R167 ;  /* 0x000000a7a0a67221 */ /* 0x004fce0000000000 */
[----:B------:R-:W2:Y:S01]  /*3bc0*/  MUFU.EX2 R81, R173 ;  /* 0x000000ad00517308 */ /* 0x000ea20000000800 */
[----:B---3--:R-:W-:-:S04]  /*3bd0*/  FADD R167, R161, R166 ;  /* 0x000000a6a1a77221 */ /* 0x008fc80000000000 */
[----:B-1----:R-:W-:-:S04]  /*3be0*/  FADD R166, R80, R167 ;  /* 0x000000a750a67221 */ /* 0x002fc80000000000 */
[----:B--2---:R-:W-:-:S05]  /*3bf0*/  FADD R166, R81, R166 ;  /* 0x000000a651a67221 */ /* 0x004fca0000000000 */
[----:B------:R-:W1:Y:S02]  /*3c00*/  SHFL.BFLY PT, R167, R166, 0x2, 0x1f ;  /* 0x0c401f00a6a77f89 */ /* 0x000e6400000e0000 */
[----:B-1----:R-:W-:-:S05]  /*3c10*/  FADD R167, R166, R167 ;  /* 0x000000a7a6a77221 */ /* 0x002fca0000000000 */
[----:B------:R1:W2:Y:S02]  /*3c20*/  SHFL.BFLY PT, R168, R167, 0x1, 0x1f ;  /* 0x0c201f00a7a87f89 */ /* 0x0002a400000e0000 */
.L_x_93:
[----:B------:R-:W-:Y:S01]  /*3c30*/  BSSY.RECONVERGENT B1, `(.L_x_56) ;  /* 0x0000037000017945 */ /* 0x000fe20003800200 */
[----:B--2---:R-:W-:-:S03]  /*3c40*/  FADD R168, R167, R168 ;  /* 0x000000a8a7a87221 */ /* 0x004fc60000000000 */
[----:B------:R-:W-:Y:S05]  /*3c50*/  @!P0 BRA `(.L_x_57) ;  /* 0x0000000000d08947 */ /* 0x000fea0003800000 */
[----:B------:R-:W-:-:S04]  /*3c60*/  FADD R165, R202, -R165 ;  /* 0x800000a5caa57221 */ /* 0x000fc80000000000 */
[----:B------:R-:W-:-:S06]  /*3c70*/  FMUL R165, R165, 1.4426950216293334961 ;  /* 0x3fb8aa3ba5a57820 */ /* 0x000fcc0000400000 */
[----:B------:R-:W2:Y:S02]  /*3c80*/  MUFU.EX2 R165, R165 ;  /* 0x000000a500a57308 */ /* 0x000ea40000000800 */
[-C--:B--2---:R-:W-:Y:S01]  /*3c90*/  FFMA R168, R203, R165.reuse, R168 ;  /* 0x000000a5cba87223 */ /* 0x084fe200000000a8 */
[-C--:B------:R-:W-:Y:S01]  /*3ca0*/  FMUL R141, R141, R165.reuse ;  /* 0x000000a58d8d7220 */ /* 0x080fe20000400000 */
        /* <DEDUP_REMOVED lines=46> */
[----:B------:R-:W-:-:S07]  /*3f90*/  FMUL R133, R133, R165 ;  /* 0x000000a585857220 */ /* 0x000fce0000400000 */
.L_x_57:
[----:B------:R-:W-:Y:S05]  /*3fa0*/  BSYNC.RECONVERGENT B1 ;  /* 0x0000000000017941 */ /* 0x000fea0003800200 */
.L_x_56:
[----:B------:R-:W-:Y:S02]  /*3fb0*/  IMAD.MOV.U32 R202, RZ, RZ, R164 ;  /* 0x000000ffffca7224 */ /* 0x000fe400078e00a4 */
[----:B------:R-:W-:-:S07]  /*3fc0*/  IMAD.MOV.U32 R203, RZ, RZ, R168 ;  /* 0x000000ffffcb7224 */ /* 0x000fce00078e00a8 */
.L_x_54:
[----:B------:R-:W-:Y:S05]  /*3fd0*/  BSYNC B0 ;  /* 0x0000000000007941 */ /* 0x000fea0003800000 */
.L_x_53:
[----:B------:R-:W-:-:S04]  /*3fe0*/  IMAD.U32 R165, R7, -0x80000000, RZ ;  /* 0x8000000007a57824 */ /* 0x000fc800078e00ff */
[----:B------:R-:W2:Y:S02]  /*3ff0*/  SYNCS.PHASECHK.TRANS64.TRYWAIT P0, [R2+URZ+0x10], R165 ;  /* 0x000010a5020075a7 */ /* 0x000ea400080011ff */
[----:B--2---:R-:W-:Y:S05]  /*4000*/  @P0 BRA `(.L_x_58) ;  /* 0x0000000000080947 */ /* 0x004fea0003800000 */
[----:B------:R-:W2:Y:S02]  /*4010*/  SYNCS.PHASECHK.TRANS64.TRYWAIT P0, [R2+URZ+0x10], R165 ;  /* 0x000010a5020075a7 */ /* 0x000ea400080011ff */
[----:B--2---:R-:W-:Y:S05]  /*4020*/  @!P0 BRA `(.L_x_59) ;  /* 0x0000002000b48947 */ /* 0x004fea0003800000 */
.L_x_58:
[----:B------:R-:W-:Y:S01]  /*4030*/  IMAD R164, R0, 0x80, R0 ;  /* 0x0000008000a47824 */ /* 0x000fe200078e0200 */
[----:B------:R-:W-:Y:S05]  /*4040*/  WARPSYNC.ALL ;  /* 0x0000000000007948 */ /* 0x000fea0003800000 */
[----:B------:R-:W-:Y:S01]  /*4050*/  NOP ;  /* 0x0000000000007918 */ /* 0x000fe20000000000 */
[----:B--2---:R-:W-:Y:S01]  /*4060*/  LOP3.LUT R165, R164, 0x790, RZ, 0xc0, !PT ;  /* 0x00000790a4a57812 */ /* 0x004fe200078ec0ff */
[----:B------:R-:W-:Y:S01]  /*4070*/  VIADD R201, R201, 0x1 ;  /* 0x00000001c9c97836 */ /* 0x000fe20000000000 */
[----:B------:R-:W-:Y:S02]  /*4080*/  F2FP.BF16.F32.PACK_AB R128, R129, R128 ;  /* 0x000000808180723e */ /* 0x000fe400000010ff */
[----:B------:R-:W-:Y:S01]  /*4090*/  F2FP.BF16.F32.PACK_AB R129, R131, R130 ;  /* 0x000000828381723e */ /* 0x000fe200000010ff */
[----:B------:R-:W-:Y:S01]  /*40a0*/  IMAD.IADD R165, R2, 0x1, R165 ;  /* 0x0000000102a57824 */ /* 0x000fe200078e02a5 */
[----:B------:R-:W-:-:S02]  /*40b0*/  F2FP.BF16.F32.PACK_AB R130, R177, R176 ;  /* 0x000000b0b182723e */ /* 0x000fc400000010ff */
[----:B------:R-:W-:Y:S01]  /*40c0*/  F2FP.BF16.F32.PACK_AB R131, R179, R178 ;  /* 0x000000b2b383723e */ /* 0x000fe200000010ff */
[----:B------:R-:W-:Y:S01]  /*40d0*/  VIADD R212, R165, 0x4880 ;  /* 0x00004880a5d47836 */ /* 0x000fe20000000000 */
[----:B------:R-:W-:Y:S01]  /*40e0*/  F2FP.BF16.F32.PACK_AB R160, R161, R160 ;  /* 0x000000a0a1a0723e */ /* 0x000fe200000010ff */
[----:B------:R-:W-:Y:S01]  /*40f0*/  VIADD R210, R165, 0x48a0 ;  /* 0x000048a0a5d27836 */ /* 0x000fe20000000000 */
[----:B------:R-:W-:Y:S01]  /*4100*/  F2FP.BF16.F32.PACK_AB R161, R163, R162 ;  /* 0x000000a2a3a1723e */ /* 0x000fe200000010ff */
[C---:B------:R-:W-:Y:S01]  /*4110*/  VIADD R211, R165.reuse, 0x48c0 ;  /* 0x000048c0a5d37836 */ /* 0x040fe20000000000 */
[----:B-1----:R-:W-:Y:S01]  /*4120*/  SHF.R.U32.HI R167, RZ, 0x3, R212 ;  /* 0x00000003ffa77819 */ /* 0x002fe200000116d4 */
[----:B------:R-:W-:Y:S01]  /*4130*/  VIADD R209, R165, 0x48e0 ;  /* 0x000048e0a5d17836 */ /* 0x000fe20000000000 */
[----:B------:R-:W-:Y:S02]  /*4140*/  F2FP.BF16.F32.PACK_AB R162, R81, R80 ;  /* 0x0000005051a2723e */ /* 0x000fe400000010ff */
[----:B------:R-:W-:-:S02]  /*4150*/  LOP3.LUT R212, R212, 0x70, R167, 0x78, !PT ;  /* 0x00000070d4d47812 */ /* 0x000fc400078e78a7 */
[----:B------:R-:W-:Y:S02]  /*4160*/  SHF.R.U32.HI R167, RZ, 0x3, R210 ;  /* 0x00000003ffa77819 */ /* 0x000fe400000116d2 */
[----:B------:R-:W-:Y:S01]  /*4170*/  SHF.R.U32.HI R164, RZ, 0x3, R211 ;  /* 0x00000003ffa47819 */ /* 0x000fe200000116d3 */
[----:B------:R-:W1:Y:S01]  /*4180*/  LDSM.16.MT88.4 R172, [R212] ;  /* 0x00000000d4ac783b */ /* 0x000e620000004200 */
[----:B------:R-:W-:Y:S02]  /*4190*/  LOP3.LUT R210, R210, 0x70, R167, 0x78, !PT ;  /* 0x00000070d2d27812 */ /* 0x000fe400078e78a7 */
[----:B------:R-:W-:Y:S01]  /*41a0*/  SHF.R.U32.HI R180, RZ, 0x3, R209 ;  /* 0x00000003ffb47819 */ /* 0x000fe200000116d1 */
[----:B------:R-:W-:Y:S01]  /*41b0*/  LDSM.16.MT88.4 R192, [R212+0x1000] ;  /* 0x00100000d4c0783b */ /* 0x000fe20000004200 */
[----:B------:R-:W-:Y:S02]  /*41c0*/  LOP3.LUT R211, R211, 0x70, R164, 0x78, !PT ;  /* 0x00000070d3d37812 */ /* 0x000fe400078e78a4 */
[----:B------:R-:W-:Y:S01]  /*41d0*/  LOP3.LUT R209, R209, 0x70, R180, 0x78, !PT ;  /* 0x00000070d1d17812 */ /* 0x000fe200078e78b4 */
[----:B------:R-:W2:Y:S01]  /*41e0*/  LDSM.16.MT88.4 R168, [R210] ;  /* 0x00000000d2a8783b */ /* 0x000ea20000004200 */
[----:B------:R-:W-:-:S02]  /*41f0*/  F2FP.BF16.F32.PACK_AB R163, R83, R82 ;  /* 0x0000005253a3723e */ /* 0x000fc400000010ff */
[----:B------:R-:W-:Y:S01]  /*4200*/  PLOP3.LUT P0, PT, PT, PT, PT, 0x80, 0x8 ;  /* 0x000000000008781c */ /* 0x000fe20003f0f070 */
[----:B------:R-:W3:Y:S01]  /*4210*/  LDSM.16.MT88.4 R164, [R211] ;  /* 0x00000000d3a4783b */ /* 0x000ee20000004200 */
[----:B------:R-:W-:-:S03]  /*4220*/  LOP3.LUT R7, R7, 0x1, RZ, 0x3c, !PT ;  /* 0x0000000107077812 */ /* 0x000fc600078e3cff */
[----:B------:R-:W4:Y:S04]  /*4230*/  LDSM.16.MT88.4 R180, [R211+0x1000] ;  /* 0x00100000d3b4783b */ /* 0x000f280000004200 */
[----:B------:R-:W-:Y:S04]  /*4240*/  LDSM.16.MT88.4 R176, [R210+0x2000] ;  /* 0x00200000d2b0783b */ /* 0x000fe80000004200 */
[----:B------:R-:W-:Y:S04]  /*4250*/  LDSM.16.MT88.4 R196, [R209] ;  /* 0x00000000d1c4783b */ /* 0x000fe80000004200 */
[----:B------:R-:W-:Y:S04]  /*4260*/  LDSM.16.MT88.4 R188, [R210+0x1000] ;  /* 0x00100000d2bc783b */ /* 0x000fe80000004200 */
[----:B------:R-:W-:Y:S04]  /*4270*/  LDSM.16.MT88.4 R184, [R209+0x1000] ;  /* 0x00100000d1b8783b */ /* 0x000fe80000004200 */
[----:B------:R-:W-:Y:S01]  /*4280*/  LDSM.16.MT88.4 R80, [R210+0x1800] ;  /* 0x00180000d250783b */ /* 0x000fe20000004200 */
[C---:B-1----:R-:W-:Y:S08]  /*4290*/  HMMA.16816.F32.BF16 R140, R128.reuse, R172, R140 ;  /* 0x000000ac808c723c */ /* 0x042ff0000004188c */
[C---:B------:R-:W-:Y:S01]  /*42a0*/  HMMA.16816.F32.BF16 R92, R128.reuse, R174, R92 ;  /* 0x000000ae805c723c */ /* 0x040fe2000004185c */
[----:B------:R-:W1:Y:S07]  /*42b0*/  LDSM.16.MT88.4 R172, [R212+0x2000] ;  /* 0x00200000d4ac783b */ /* 0x000e6e0000004200 */
[C---:B--2---:R-:W-:Y:S08]  /*42c0*/  HMMA.16816.F32.BF16 R76, R128.reuse, R168, R76 ;  /* 0x000000a8804c723c */ /* 0x044ff0000004184c */
[C---:B------:R-:W-:Y:S01]  /*42d0*/  HMMA.16816.F32.BF16 R8, R128.reuse, R170, R8 ;  /* 0x000000aa8008723c */ /* 0x040fe20000041808 */
[----:B------:R-:W2:Y:S07]  /*42e0*/  LDSM.16.MT88.4 R168, [R211+0x2000] ;  /* 0x00200000d3a8783b */ /* 0x000eae0000004200 */
[C---:B---3--:R-:W-:Y:S08]  /*42f0*/  HMMA.16816.F32.BF16 R124, R128.reuse, R164, R124 ;  /* 0x000000a4807c723c */ /* 0x048ff0000004187c */
[C---:B------:R-:W-:Y:S01]  /*4300*/  HMMA.16816.F32.BF16 R96, R128.reuse, R166, R96 ;  /* 0x000000a68060723c */ /* 0x040fe20000041860 */
[----:B------:R-:W3:Y:S07]  /*4310*/  LDSM.16.MT88.4 R164, [R209+0x2000] ;  /* 0x00200000d1a4783b */ /* 0x000eee0000004200 */
[C---:B----4-:R-:W-:Y:S08]  /*4320*/  HMMA.16816.F32.BF16 R108, R128.reuse, R180, R108 ;  /* 0x000000b4806c723c */ /* 0x050ff0000004186c */
[C---:B------:R-:W-:Y:S01]  /*4330*/  HMMA.16816.F32.BF16 R136, R128.reuse, R182, R136 ;  /* 0x000000b68088723c */ /* 0x040fe20000041888 */
[----:B------:R-:W4:Y:S07]  /*4340*/  LDSM.16.MT88.4 R180, [R212+0x800] ;  /* 0x00080000d4b4783b */ /* 0x000f2e0000004200 */
[C---:B-1----:R-:W-:Y:S08]  /*4350*/  HMMA.16816.F32.BF16 R16, R128.reuse, R172, R16 ;  /* 0x000000ac8010723c */ /* 0x042ff00000041810 */
[C---:B------:R-:W-:Y:S01]  /*4360*/  HMMA.16816.F32.BF16 R12, R128.reuse, R174, R12 ;  /* 0x000000ae800c723c */ /* 0x040fe2000004180c */
[----:B------:R-:W-:Y:S07]  /*4370*/  LDSM.16.MT88.4 R172, [R211+0x800] ;  /* 0x00080000d3ac783b */ /* 0x000fee0000004200 */
[C---:B------:R-:W-:Y:S08]  /*4380*/  HMMA.16816.F32.BF16 R120, R128.reuse, R176, R120 ;  /* 0x000000b08078723c */ /* 0x040ff00000041878 */
[C---:B------:R-:W-:Y:S01]  /*4390*/  HMMA.16816.F32.BF16 R112, R128.reuse, R178, R112 ;  /* 0x000000b28070723c */ /* 0x040fe20000041870 */
[----:B------:R-:W1:Y:S07]  /*43a0*/  LDSM.16.MT88.4 R176, [R212+0x2800] ;  /* 0x00280000d4b0783b */ /* 0x000e6e0000004200 */
[C---:B--2---:R-:W-:Y:S08]  /*43b0*/  HMMA.16816.F32.BF16 R68, R128.reuse, R168, R68 ;  /* 0x000000a88044723c */ /* 0x044ff00000041844 */
[C---:B------:R-:W-:Y:S01]  /*43c0*/  HMMA.16816.F32.BF16 R72, R128.reuse, R170, R72 ;  /* 0x000000aa8048723c */ /* 0x040fe20000041848 */
[----:B------:R-:W2:Y:S07]  /*43d0*/  LDSM.16.MT88.4 R168, [R211+0x1800] ;  /* 0x00180000d3a8783b */ /* 0x000eae0000004200 */
[C---:B------:R-:W-:Y:S08]  /*43e0*/  HMMA.16816.F32.BF16 R84, R128.reuse, R196, R84 ;  /* 0x000000c48054723c */ /* 0x040ff00000041854 */
[C---:B------:R-:W-:Y:S08]  /*43f0*/  HMMA.16816.F32.BF16 R88, R128.reuse, R198, R88 ;  /* 0x000000c68058723c */ /* 0x040ff00000041858 */
[C---:B------:R-:W-:Y:S08]  /*4400*/  HMMA.16816.F32.BF16 R100, R128.reuse, R192, R100 ;  /* 0x000000c08064723c */ /* 0x040ff00000041864 */
[C---:B------:R-:W-:Y:S08]  /*4410*/  HMMA.16816.F32.BF16 R116, R128.reuse, R194, R116 ;  /* 0x000000c28074723c */ /* 0x040ff00000041874 */
[C---:B------:R-:W-:Y:S08]  /*4420*/  HMMA.16816.F32.BF16 R144, R128.reuse, R188, R144 ;  /* 0x000000bc8090723c */ /* 0x040ff00000041890 */
[C---:B------:R-:W-:Y:S01]  /*4430*/  HMMA.16816.F32.BF16 R148, R128.reuse, R190, R148 ;  /* 0x000000be8094723c */ /* 0x040fe20000041894 */
[----:B------:R-:W-:Y:S07]  /*4440*/  LDSM.16.MT88.4 R188, [R211+0x2800] ;  /* 0x00280000d3bc783b */ /* 0x000fee0000004200 */
[C---:B------:R-:W-:Y:S08]  /*4450*/  HMMA.16816.F32.BF16 R152, R128.reuse, R184, R152 ;  /* 0x000000b88098723c */ /* 0x040ff00000041898 */
[C---:B------:R-:W-:Y:S01]  /*4460*/  HMMA.16816.F32.BF16 R156, R128.reuse, R186, R156 ;  /* 0x000000ba809c723c */ /* 0x040fe2000004189c */
[----:B------:R-:W5:Y:S07]  /*4470*/  LDSM.16.MT88.4 R184, [R212+0x1800] ;  /* 0x00180000d4b8783b */ /* 0x000f6e0000004200 */
[C---:B---3--:R-:W-:Y:S08]  /*4480*/  HMMA.16816.F32.BF16 R104, R128.reuse, R164, R104 ;  /* 0x000000a48068723c */ /* 0x048ff00000041868 */
[----:B------:R-:W-:Y:S01]  /*4490*/  HMMA.16816.F32.BF16 R132, R128, R166, R132 ;  /* 0x000000a68084723c */ /* 0x000fe20000041884 */
[----:B------:R-:W-:Y:S04]  /*44a0*/  LDSM.16.MT88.4 R128, [R210+0x2800] ;  /* 0x00280000d280783b */ /* 0x000fe80000004200 */
[----:B------:R-:W-:Y:S03]  /*44b0*/  LDSM.16.MT88.4 R164, [R209+0x2800] ;  /* 0x00280000d1a4783b */ /* 0x000fe60000004200 */
[C---:B----4-:R-:W-:Y:S08]  /*44c0*/  HMMA.16816.F32.BF16 R140, R160.reuse, R180, R140 ;  /* 0x000000b4a08c723c */ /* 0x050ff0000004188c */
[C---:B------:R-:W-:Y:S01]  /*44d0*/  HMMA.16816.F32.BF16 R92, R160.reuse, R182, R92 ;  /* 0x000000b6a05c723c */ /* 0x040fe2000004185c */
[----:B------:R-:W3:Y:S07]  /*44e0*/  LDSM.16.MT88.4 R180, [R210+0x800] ;  /* 0x00080000d2b4783b */ /* 0x000eee0000004200 */
[C---:B-1----:R-:W-:Y:S08]  /*44f0*/  HMMA.16816.F32.BF16 R16, R160.reuse, R176, R16 ;  /* 0x000000b0a010723c */ /* 0x042ff00000041810 */
[C---:B------:R-:W-:Y:S01]  /*4500*/  HMMA.16816.F32.BF16 R12, R160.reuse, R178, R12 ;  /* 0x000000b2a00c723c */ /* 0x040fe2000004180c */
[----:B------:R-:W1:Y:S07]  /*4510*/  LDSM.16.MT88.4 R176, [R209+0x800] ;  /* 0x00080000d1b0783b */ /* 0x000e6e0000004200 */
[C---:B------:R-:W-:Y:S08]  /*4520*/  HMMA.16816.F32.BF16 R124, R160.reuse, R172, R124 ;  /* 0x000000aca07c723c */ /* 0x040ff0000004187c */
[C---:B------:R-:W-:Y:S01]  /*4530*/  HMMA.16816.F32.BF16 R96, R160.reuse, R174, R96 ;  /* 0x000000aea060723c */ /* 0x040fe20000041860 */
[----:B------:R-:W4:Y:S07]  /*4540*/  LDSM.16.MT88.4 R172, [R209+0x1800] ;  /* 0x00180000d1ac783b */ /* 0x000f2e0000004200 */
[----:B--2---:R-:W-:Y:S01]  /*4550*/  HMMA.16816.F32.BF16 R108, R160, R168, R108 ;  /* 0x000000a8a06c723c */ /* 0x004fe2000004186c */
[----:B------:R-:W-:-:S05]  /*4560*/  VIADD R169, R207, 0xffffffff ;  /* 0xffffffffcfa97836 */ /* 0x000fca0000000000 */
[C---:B------:R-:W-:Y:S01]  /*4570*/  ISETP.GE.AND P2, PT, R6.reuse, R169, PT ;  /* 0x000000a90600720c */ /* 0x040fe20003f46270 */
[----:B------:R-:W-:Y:S01]  /*4580*/  VIADD R6, R6, 0x1 ;  /* 0x0000000106067836 */ /* 0x000fe20000000000 */
[C---:B------:R-:W-:Y:S08]  /*4590*/  HMMA.16816.F32.BF16 R144, R160.reuse, R80, R144 ;  /* 0x00000050a090723c */ /* 0x040ff00000041890 */
[----:B------:R-:W-:Y:S01]  /*45a0*/  HMMA.16816.F32.BF16 R148, R160, R82, R148 ;  /* 0x00000052a094723c */ /* 0x000fe20000041894 */
[----:B------:R-:W-:-:S02]  /*45b0*/  @!P1 IMAD.MOV.U32 R83, RZ, RZ, 0x1 ;  /* 0x00000001ff539424 */ /* 0x000fc400078e00ff */
[----:B------:R-:W-:-:S04]  /*45c0*/  @!P2 IMAD.U32 R81, R5, -0x80000000, RZ ;  /* 0x800000000551a824 */ /* 0x000fc800078e00ff */
[----:B------:R2:W1:Y:S01]  /*45d0*/  @!P2 SYNCS.PHASECHK.TRANS64.TRYWAIT P0, [R2+URZ], R81 ;  /* 0x000000510200a5a7 */ /* 0x00046200080011ff */
[C---:B-----5:R-:W-:Y:S08]  /*45e0*/  HMMA.16816.F32.BF16 R100, R160.reuse, R184, R100 ;  /* 0x000000b8a064723c */ /* 0x060ff00000041864 */
[----:B------:R-:W-:Y:S01]  /*45f0*/  HMMA.16816.F32.BF16 R116, R160, R186, R116 ;  /* 0x000000baa074723c */ /* 0x000fe20000041874 */
[----:B------:R2:W-:Y:S01]  /*4600*/  @!P1 SYNCS.ARRIVE.TRANS64.ART0 RZ, [R2+URZ+0x18], R83 ;  /* 0x0000185302ff99a7 */ /* 0x0005e200085000ff */
[----:B------:R-:W-:-:S06]  /*4610*/  ISETP.NE.AND P1, PT, R201, RZ, PT ;  /* 0x000000ffc900720c */ /* 0x000fcc0003f25270 */
[C---:B------:R-:W-:Y:S08]  /*4620*/  HMMA.16816.F32.BF16 R136, R160.reuse, R170, R136 ;  /* 0x000000aaa088723c */ /* 0x040ff00000041888 */
[C---:B------:R-:W-:Y:S08]  /*4630*/  HMMA.16816.F32.BF16 R68, R160.reuse, R188, R68 ;  /* 0x000000bca044723c */ /* 0x040ff00000041844 */
[C---:B------:R-:W-:Y:S08]  /*4640*/  HMMA.16816.F32.BF16 R72, R160.reuse, R190, R72 ;  /* 0x000000bea048723c */ /* 0x040ff00000041848 */
[C---:B---3--:R-:W-:Y:S08]  /*4650*/  HMMA.16816.F32.BF16 R76, R160.reuse, R180, R76 ;  /* 0x000000b4a04c723c */ /* 0x048ff0000004184c */
[C---:B------:R-:W-:Y:S08]  /*4660*/  HMMA.16816.F32.BF16 R8, R160.reuse, R182, R8 ;  /* 0x000000b6a008723c */ /* 0x040ff00000041808 */
[C---:B------:R-:W-:Y:S08]  /*4670*/  HMMA.16816.F32.BF16 R120, R160.reuse, R128, R120 ;  /* 0x00000080a078723c */ /* 0x040ff00000041878 */
[C---:B------:R-:W-:Y:S08]  /*4680*/  HMMA.16816.F32.BF16 R112, R160.reuse, R130, R112 ;  /* 0x00000082a070723c */ /* 0x040ff00000041870 */
[C---:B-1----:R-:W-:Y:S08]  /*4690*/  HMMA.16816.F32.BF16 R84, R160.reuse, R176, R84 ;  /* 0x000000b0a054723c */ /* 0x042ff00000041854 */
[C---:B------:R-:W-:Y:S08]  /*46a0*/  HMMA.16816.F32.BF16 R88, R160.reuse, R178, R88 ;  /* 0x000000b2a058723c */ /* 0x040ff00000041858 */
[C---:B----4-:R-:W-:Y:S08]  /*46b0*/  HMMA.16816.F32.BF16 R152, R160.reuse, R172, R152 ;  /* 0x000000aca098723c */ /* 0x050ff00000041898 */
[C---:B------:R-:W-:Y:S08]  /*46c0*/  HMMA.16816.F32.BF16 R156, R160.reuse, R174, R156 ;  /* 0x000000aea09c723c */ /* 0x040ff0000004189c */
[C---:B------:R-:W-:Y:S08]  /*46d0*/  HMMA.16816.F32.BF16 R104, R160.reuse, R164, R104 ;  /* 0x000000a4a068723c */ /* 0x040ff00000041868 */
[----:B------:R-:W-:Y:S01]  /*46e0*/  HMMA.16816.F32.BF16 R132, R160, R166, R132 ;  /* 0x000000a6a084723c */ /* 0x000fe20000041884 */
[----:B------:R-:W-:-:S04]  /*46f0*/  NOP ;  /* 0x0000000000007918 */ /* 0x000fc80000000000 */
[----:B--2---:R-:W-:-:S15]  /*4700*/  @P1 BRA `(.L_x_60) ;  /* 0xffffffdc00d81947 */ /* 0x004fde000383ffff */
.L_x_35:
[----:B------:R-:W-:Y:S01]  /*4710*/  SHF.R.U32.HI R3, RZ, 0x1, R0 ;  /* 0x00000001ff037819 */ /* 0x000fe20000011600 */
[C---:B--2---:R-:W-:Y:S01]  /*4720*/  IMAD.SHL.U32 R5, R0.reuse, 0x20, RZ ;  /* 0x0000002000057824 */ /* 0x044fe200078e00ff */
[----:B------:R-:W-:Y:S01]  /*4730*/  F2FP.BF16.F32.PACK_AB R23, R11, R10 ;  /* 0x0000000a0b17723e */ /* 0x000fe200000010ff */
[----:B------:R-:W-:Y:S01]  /*4740*/  IMAD.MOV.U32 R22, RZ, RZ, R8 ;  /* 0x000000ffff167224 */ /* 0x000fe200078e0008 */
[----:B-1----:R-:W1:Y:S01]  /*4750*/  S2R R45, SR_CTAID.Y ;  /* 0x00000000002d7919 */ /* 0x002e620000002600 */
[C---:B------:R-:W-:Y:S01]  /*4760*/  IMAD R4, R0.reuse, 0x40, R3 ;  /* 0x0000004000047824 */ /* 0x040fe200078e0203 */
[----:B------:R-:W-:Y:S01]  /*4770*/  LOP3.LUT R3, R5, 0x1e0, RZ, 0xc0, !PT ;  /* 0x000001e005037812 */ /* 0x000fe200078ec0ff */
[----:B------:R-:W-:Y:S01]  /*4780*/  BSSY.RECONVERGENT B0, `(.L_x_61) ;  /* 0x0000067000007945 */ /* 0x000fe20003800200 */
[----:B------:R-:W-:Y:S01]  /*4790*/  ISETP.GE.U32.AND P0, PT, R0, 0x10, PT ;  /* 0x000000100000780c */ /* 0x000fe20003f06070 */
[----:B------:R-:W-:Y:S01]  /*47a0*/  IMAD.MOV.U32 R43, RZ, RZ, R9 ;  /* 0x000000ffff2b7224 */ /* 0x000fe200078e0009 */
[----:B------:R-:W-:Y:S01]  /*47b0*/  LOP3.LUT R4, R4, 0x3c8, RZ, 0xc0, !PT ;  /* 0x000003c804047812 */ /* 0x000fe200078ec0ff */
[----:B------:R-:W-:Y:S01]  /*47c0*/  IMAD.MOV.U32 R40, RZ, RZ, R96 ;  /* 0x000000ffff287224 */ /* 0x000fe200078e0060 */
[----:B------:R-:W-:Y:S01]  /*47d0*/  F2FP.BF16.F32.PACK_AB R7, R95, R94 ;  /* 0x0000005e5f07723e */ /* 0x000fe200000010ff */
[----:B------:R-:W-:Y:S01]  /*47e0*/  IMAD.MOV.U32 R41, RZ, RZ, R97 ;  /* 0x000000ffff297224 */ /* 0x000fe200078e0061 */
[----:B------:R-:W-:Y:S01]  /*47f0*/  F2FP.BF16.F32.PACK_AB R5, R143, R142 ;  /* 0x0000008e8f05723e */ /* 0x000fe200000010ff */
[----:B------:R-:W-:Y:S01]  /*4800*/  IMAD.IADD R3, R4, 0x1, -R3 ;  /* 0x0000000104037824 */ /* 0x000fe200078e0a03 */
[----:B------:R-:W-:Y:S01]  /*4810*/  F2FP.BF16.F32.PACK_AB R21, R79, R78 ;  /* 0x0000004e4f15723e */ /* 0x000fe200000010ff */
[----:B------:R-:W-:-:S02]  /*4820*/  IMAD.MOV.U32 R38, RZ, RZ, R88 ;  /* 0x000000ffff267224 */ /* 0x000fc400078e0058 */
[----:B------:R-:W-:Y:S01]  /*4830*/  IMAD.MOV.U32 R39, RZ, RZ, R89 ;  /* 0x000000ffff277224 */ /* 0x000fe200078e0059 */
[----:B------:R-:W-:Y:S01]  /*4840*/  IADD3 R3, PT, PT, R2, R3, R3 ;  /* 0x0000000302037210 */ /* 0x000fe20007ffe003 */
[----:B------:R-:W-:Y:S02]  /*4850*/  IMAD.MOV.U32 R26, RZ, RZ, R116 ;  /* 0x000000ffff1a7224 */ /* 0x000fe400078e0074 */
[----:B------:R-:W-:Y:S02]  /*4860*/  IMAD.MOV.U32 R27, RZ, RZ, R117 ;  /* 0x000000ffff1b7224 */ /* 0x000fe400078e0075 */
[C---:B------:R-:W-:Y:S02]  /*4870*/  VIADD R4, R3.reuse, 0x80 ;  /* 0x0000008003047836 */ /* 0x040fe40000000000 */
[----:B------:R-:W-:Y:S02]  /*4880*/  VIADD R10, R3, 0xa0 ;  /* 0x000000a0030a7836 */ /* 0x000fe40000000000 */
[----:B------:R-:W-:Y:S01]  /*4890*/  IMAD.MOV.U32 R24, RZ, RZ, R148 ;  /* 0x000000ffff187224 */ /* 0x000fe200078e0094 */
[----:B------:R-:W-:Y:S01]  /*48a0*/  SHF.R.U32.HI R3, RZ, 0x3, R4 ;  /* 0x00000003ff037819 */ /* 0x000fe20000011604 */
[----:B------:R-:W-:Y:S01]  /*48b0*/  IMAD.MOV.U32 R25, RZ, RZ, R149 ;  /* 0x000000ffff197224 */ /* 0x000fe200078e0095 */
[----:B------:R-:W-:Y:S01]  /*48c0*/  SHF.R.U32.HI R11, RZ, 0x3, R10 ;  /* 0x00000003ff0b7819 */ /* 0x000fe2000001160a */
[----:B------:R-:W-:Y:S01]  /*48d0*/  IMAD.MOV.U32 R36, RZ, RZ, R16 ;  /* 0x000000ffff247224 */ /* 0x000fe200078e0010 */
[----:B------:R-:W-:Y:S01]  /*48e0*/  LOP3.LUT R8, R4, 0x30, R3, 0x78, !PT ;  /* 0x0000003004087812 */ /* 0x000fe200078e7803 */
[----:B------:R-:W-:Y:S01]  /*48f0*/  IMAD.MOV.U32 R37, RZ, RZ, R17 ;  /* 0x000000ffff257224 */ /* 0x000fe200078e0011 */
[----:B------:R-:W2:Y:S01]  /*4900*/  S2R R4, SR_CTAID.X ;  /* 0x0000000000047919 */ /* 0x000ea20000002500 */
[----:B------:R-:W-:Y:S01]  /*4910*/  LOP3.LUT R10, R10, 0x30, R11, 0x78, !PT ;  /* 0x000000300a0a7812 */ /* 0x000fe200078e780b */
[----:B------:R-:W-:-:S02]  /*4920*/  IMAD.MOV.U32 R34, RZ, RZ, R12 ;  /* 0x000000ffff227224 */ /* 0x000fc400078e000c */
[----:B------:R-:W-:Y:S02]  /*4930*/  IMAD.MOV.U32 R35, RZ, RZ, R13 ;  /* 0x000000ffff237224 */ /* 0x000fe400078e000d */
[----:B------:R-:W-:Y:S02]  /*4940*/  IMAD.MOV.U32 R32, RZ, RZ, R112 ;  /* 0x000000ffff207224 */ /* 0x000fe400078e0070 */
[----:B------:R-:W-:Y:S02]  /*4950*/  IMAD.MOV.U32 R33, RZ, RZ, R113 ;  /* 0x000000ffff217224 */ /* 0x000fe400078e0071 */
[----:B------:R-:W-:Y:S02]  /*4960*/  IMAD.MOV.U32 R30, RZ, RZ, R72 ;  /* 0x000000ffff1e7224 */ /* 0x000fe400078e0048 */
[----:B------:R-:W-:Y:S02]  /*4970*/  IMAD.MOV.U32 R31, RZ, RZ, R73 ;  /* 0x000000ffff1f7224 */ /* 0x000fe400078e0049 */
[----:B------:R-:W-:-:S02]  /*4980*/  IMAD.MOV.U32 R28, RZ, RZ, R132 ;  /* 0x000000ffff1c7224 */ /* 0x000fc400078e0084 */
[----:B------:R-:W-:Y:S01]  /*4990*/  IMAD.MOV.U32 R29, RZ, RZ, R133 ;  /* 0x000000ffff1d7224 */ /* 0x000fe200078e0085 */
[----:B-1----:R-:W-:Y:S06]  /*49a0*/  @P0 BRA `(.L_x_62) ;  /* 0x0000000400100947 */ /* 0x002fec0003800000 */
[----:B--2---:R-:W-:Y:S01]  /*49b0*/  IMAD R4, R4, 0x4, R45 ;  /* 0x0000000404047824 */ /* 0x004fe200078e022d */
[----:B------:R-:W1:Y:S01]  /*49c0*/  LDCU.128 UR8, c[0x0][0x580] ;  /* 0x0000b000ff0877ac */ /* 0x000e620008000c00 */
[----:B------:R-:W-:Y:S01]  /*49d0*/  SHF.R.U32.HI R3, RZ, 0x2, R0 ;  /* 0x00000002ff037819 */ /* 0x000fe20000011600 */
[----:B------:R-:W-:Y:S01]  /*49e0*/  IMAD.SHL.U32 R206, R206, 0x10, RZ ;  /* 0x00000010cece7824 */ /* 0x000fe200078e00ff */
[----:B------:R-:W-:Y:S01]  /*49f0*/  FSETP.NE.AND P0, PT, R203, RZ, PT ;  /* 0x000000ffcb00720b */ /* 0x000fe20003f05000 */
[----:B------:R-:W-:Y:S02]  /*4a00*/  IMAD.SHL.U32 R0, R4, 0x4, RZ ;  /* 0x0000000404007824 */ /* 0x000fe400078e00ff */
[----:B------:R-:W-:-:S03]  /*4a10*/  IMAD.MOV.U32 R4, RZ, RZ, 0x3f800000 ;  /* 0x3f800000ff047424 */ /* 0x000fc600078e00ff */
[----:B------:R-:W-:Y:S02]  /*4a20*/  IADD3 R6, P1, P2, R206, R0, R3 ;  /* 0x00000000ce067210 */ /* 0x000fe40007a3e003 */
[----:B------:R-:W-:Y:S02]  /*4a30*/  SHF.R.S32.HI R3, RZ, 0x1f, R206 ;  /* 0x0000001fff037819 */ /* 0x000fe400000114ce */
[----:B------:R-:W-:Y:S01]  /*4a40*/  SHF.R.S32.HI R0, RZ, 0x1f, R0 ;  /* 0x0000001fff007819 */ /* 0x000fe20000011400 */
[----:B------:R-:W-:Y:S02]  /*4a50*/  IMAD.SHL.U32 R16, R6, 0x4, RZ ;  /* 0x0000000406107824 */ /* 0x000fe400078e00ff */
[----:B------:R-:W2:Y:S01]  /*4a60*/  @P0 MUFU.RCP R4, R203 ;  /* 0x000000cb00040308 */ /* 0x000ea20000001000 */
[----:B------:R-:W-:Y:S02]  /*4a70*/  IADD3.X R3, PT, PT, R3, R0, RZ, P1, P2 ;  /* 0x0000000003037210 */ /* 0x000fe40000fe44ff */
[----:B-1----:R-:W-:-:S02]  /*4a80*/  IADD3 R12, P0, PT, R16, UR10, RZ ;  /* 0x0000000a100c7c10 */ /* 0x002fc4000ff1e0ff */
[----:B------:R-:W-:Y:S02]  /*4a90*/  SHF.L.U64.HI R0, R6, 0x2, R3 ;  /* 0x0000000206007819 */ /* 0x000fe40000010203 */
[----:B------:R-:W-:Y:S02]  /*4aa0*/  IADD3 R16, P1, PT, R16, UR8, RZ ;  /* 0x0000000810107c10 */ /* 0x000fe4000ff3e0ff */
[C---:B------:R-:W-:Y:S02]  /*4ab0*/  IADD3.X R13, PT, PT, R0.reuse, UR11, RZ, P0, !PT ;  /* 0x0000000b000d7c10 */ /* 0x040fe400087fe4ff */
[----:B------:R-:W-:-:S03]  /*4ac0*/  IADD3.X R17, PT, PT, R0, UR9, RZ, P1, !PT ;  /* 0x0000000900117c10 */ /* 0x000fc60008ffe4ff */
[----:B------:R1:W-:Y:S01]  /*4ad0*/  STG.E desc[UR6][R12.64], R202 ;  /* 0x000000ca0c007986 */ /* 0x0003e2000c101906 */
[----:B--2---:R-:W-:-:S03]  /*4ae0*/  FMUL R140, R4, R140 ;  /* 0x0000008c048c7220 */ /* 0x004fc60000400000 */
[----:B------:R1:W-:Y:S01]  /*4af0*/  STG.E desc[UR6][R16.64], R203 ;  /* 0x000000cb10007986 */ /* 0x0003e2000c101906 */
[C---:B------:R-:W-:Y:S01]  /*4b00*/  FMUL R141, R4.reuse, R141 ;  /* 0x0000008d048d7220 */ /* 0x040fe20000400000 */
        /* <DEDUP_REMOVED lines=45> */
[----:B-1----:R-:W-:-:S07]  /*4de0*/  FMUL R29, R4, R29 ;  /* 0x0000001d041d7220 */ /* 0x002fce0000400000 */
.L_x_62:
[----:B------:R-:W-:Y:S05]  /*4df0*/  BSYNC.RECONVERGENT B0 ;  /* 0x0000000000007941 */ /* 0x000fea0003800200 */
.L_x_61:
[----:B------:R1:W-:Y:S06]  /*4e00*/  MEMBAR.ALL.CTA ;  /* 0x0000000000007992 */ /* 0x0003ec0000008000 */
[----:B-1----:R-:W1:Y:S01]  /*4e10*/  FENCE.VIEW.ASYNC.S ;  /* 0x00000000000073c6 */ /* 0x002e620000000000 */
[----:B------:R-:W-:Y:S01]  /*4e20*/  IMAD.MOV.U32 R9, RZ, RZ, RZ ;  /* 0x000000ffff097224 */ /* 0x000fe200078e00ff */
[----:B------:R-:W-:Y:S01]  /*4e30*/  F2FP.BF16.F32.PACK_AB R6, R93, R92 ;  /* 0x0000005c5d06723e */ /* 0x000fe200000010ff */
[----:B------:R-:W-:Y:S01]  /*4e40*/  IMAD.MOV.U32 R11, RZ, RZ, RZ ;  /* 0x000000ffff0b7224 */ /* 0x000fe200078e00ff */
[----:B--2---:R-:W-:Y:S01]  /*4e50*/  F2FP.BF16.F32.PACK_AB R4, R141, R140 ;  /* 0x0000008c8d04723e */ /* 0x004fe200000010ff */
[----:B------:R-:W-:Y:S01]  /*4e60*/  BSSY.RECONVERGENT B0, `(.L_x_63) ;  /* 0x000001e000007945 */ /* 0x000fe20003800200 */
[----:B------:R-:W-:-:S02]  /*4e70*/  MOV R0, R8 ;  /* 0x0000000800007202 */ /* 0x000fc40000000f00 */
[----:B------:R-:W-:Y:S02]  /*4e80*/  MOV R3, R10 ;  /* 0x0000000a00037202 */ /* 0x000fe40000000f00 */
[----:B------:R-:W-:Y:S02]  /*4e90*/  F2FP.BF16.F32.PACK_AB R22, R43, R22 ;  /* 0x000000162b16723e */ /* 0x000fe400000010ff */
[----:B------:R-:W-:Y:S01]  /*4ea0*/  F2FP.BF16.F32.PACK_AB R20, R77, R76 ;  /* 0x0000004c4d14723e */ /* 0x000fe200000010ff */
[----:B-1----:R-:W-:Y:S01]  /*4eb0*/  BAR.SYNC.DEFER_BLOCKING 0x0 ;  /* 0x0000000000007b1d */ /* 0x002fe20000010000 */
[----:B------:R-:W-:-:S05]  /*4ec0*/  ISETP.NE.AND P2, PT, R208, RZ, PT ;  /* 0x000000ffd000720c */ /* 0x000fca0003f45270 */
[----:B------:R1:W-:Y:S04]  /*4ed0*/  STSM.16.M88.4 [R0], R4 ;  /* 0x0000000400007844 */ /* 0x0003e80000000200 */
[----:B------:R1:W-:Y:S01]  /*4ee0*/  STSM.16.M88.4 [R3], R20 ;  /* 0x0000001403007844 */ /* 0x0003e20000000200 */
[----:B------:R2:W-:Y:S06]  /*4ef0*/  MEMBAR.ALL.CTA ;  /* 0x0000000000007992 */ /* 0x0005ec0000008000 */
[----:B--2---:R-:W2:Y:S02]  /*4f00*/  FENCE.VIEW.ASYNC.S ;  /* 0x00000000000073c6 */ /* 0x004ea40000000000 */
[----:B--2---:R-:W-:Y:S06]  /*4f10*/  BAR.SYNC.DEFER_BLOCKING 0x0 ;  /* 0x0000000000007b1d */ /* 0x004fec0000010000 */
[----:B------:R-:W-:Y:S05]  /*4f20*/  @P2 BRA `(.L_x_64) ;  /* 0x0000000000442947 */ /* 0x000fea0003800000 */
[----:B------:R-:W2:Y:S01]  /*4f30*/  LDCU.64 UR8, c[0x0][0x348] ;  /* 0x00006900ff0877ac */ /* 0x000ea20008000a00 */
[----:B------:R-:W-:Y:S01]  /*4f40*/  R2UR UR20, R45 ;  /* 0x000000002d1472ca */ /* 0x000fe200000e0000 */
[----:B-1----:R-:W-:Y:S01]  /*4f50*/  VIADD R4, R2, 0x80 ;  /* 0x0000008002047836 */ /* 0x002fe20000000000 */
[----:B------:R-:W-:Y:S01]  /*4f60*/  PLOP3.LUT P1, PT, PT, PT, PT, 0x80, 0x8 ;  /* 0x000000000008781c */ /* 0x000fe20003f2f070 */
[----:B------:R-:W-:Y:S01]  /*4f70*/  UMOV UR17, URZ ;  /* 0x000000ff00117c82 */ /* 0x000fe20008000000 */
[----:B------:R-:W-:Y:S01]  /*4f80*/  UMOV UR18, URZ ;  /* 0x000000ff00127c82 */ /* 0x000fe20008000000 */
[----:B--2---:R-:W-:-:S04]  /*4f90*/  UIADD3 UR8, UP0, UPT, UR8, 0x180, URZ ;  /* 0x0000018008087890 */ /* 0x004fc8000ff1e0ff */
[----:B------:R-:W-:-:S12]  /*4fa0*/  UIADD3.X UR9, UPT, UPT, URZ, UR9, URZ, UP0, !UPT ;  /* 0x00000009ff097290 */ /* 0x000fd800087fe4ff */
.L_x_65:
[----:B------:R-:W-:Y:S02]  /*4fb0*/  PLOP3.LUT P0, PT, P0, P1, PT, 0xf2, 0x2f ;  /* 0x00000000002f781c */ /* 0x000fe40000703e72 */
[----:B------:R-:W-:Y:S01]  /*4fc0*/  @P1 R2UR P0, UR16, R4 ;  /* 0x00000000041012ca */ /* 0x000fe20000000000 */
[----:B------:R-:W-:-:S07]  /*4fd0*/  UMOV UR19, UR12 ;  /* 0x0000000c00137c82 */ /* 0x000fce0008000000 */
[----:B------:R-:W-:Y:S02]  /*4fe0*/  @P1 PLOP3.LUT P1, PT, P0, PT, PT, 0x80, 0x8 ;  /* 0x000000000008181c */ /* 0x000fe4000072f070 */
[----:B------:R-:W-:-:S03]  /*4ff0*/  PLOP3.LUT P0, PT, PT, PT, PT, 0x80, 0x8 ;  /* 0x000000000008781c */ /* 0x000fc60003f0f070 */
[----:B------:R1:W-:Y:S08]  /*5000*/  UTMASTG.4D [UR16], [UR8], desc[URZ] ;  /* 0x0000ff10080073b5 */ /* 0x0003f00008019000 */
[----:B-1----:R-:W-:Y:S05]  /*5010*/  @P1 BRA.U.ANY `(.L_x_65) ;  /* 0xfffffffd00e41947 */ /* 0x002fea000393ffff */
[----:B------:R0:W-:Y:S01]  /*5020*/  UTMACMDFLUSH ;  /* 0x00000000000079b7 */ /* 0x0001e20000000000 */
[----:B------:R-:W-:-:S04]  /*5030*/  DEPBAR.LE SB0, 0x2 ;  /* 0x000080800000791a */ /* 0x000fc80000000000 */
.L_x_64:
[----:B------:R-:W-:Y:S05]  /*5040*/  BSYNC.RECONVERGENT B0 ;  /* 0x0000000000007941 */ /* 0x000fea0003800200 */
.L_x_63:
[----:B------:R-:W-:Y:S01]  /*5050*/  BAR.SYNC.DEFER_BLOCKING 0x0 ;  /* 0x0000000000007b1d */ /* 0x000fe20000010000 */
[----:B-1----:R-:W-:Y:S02]  /*5060*/  IADD3 R4, P0, PT, R8, 0x400, RZ ;  /* 0x0000040008047810 */ /* 0x002fe40007f1e0ff */
[----:B------:R-:W-:Y:S02]  /*5070*/  IADD3 R6, P1, PT, R10, 0x400, RZ ;  /* 0x000004000a067810 */ /* 0x000fe40007f3e0ff */
[----:B------:R-:W-:Y:S01]  /*5080*/  F2FP.BF16.F32.PACK_AB R99, R99, R98 ;  /* 0x000000626363723e */ /* 0x000fe200000010ff */
[----:B------:R-:W-:Y:S01]  /*5090*/  IMAD.X R5, RZ, RZ, RZ, P0 ;  /* 0x000000ffff057224 */ /* 0x000fe200000e06ff */
[----:B------:R-:W-:Y:S01]  /*50a0*/  F2FP.BF16.F32.PACK_AB R97, R127, R126 ;  /* 0x0000007e7f61723e */ /* 0x000fe200000010ff */
[----:B------:R-:W-:Y:S01]  /*50b0*/  IMAD.X R7, RZ, RZ, RZ, P1 ;  /* 0x000000ffff077224 */ /* 0x000fe200008e06ff */
[----:B------:R-:W-:Y:S01]  /*50c0*/  F2FP.BF16.F32.PACK_AB R91, R91, R90 ;  /* 0x0000005a5b5b723e */ /* 0x000fe200000010ff */
[----:B------:R-:W-:Y:S01]  /*50d0*/  BSSY.RECONVERGENT B0, `(.L_x_66) ;  /* 0x0000021000007945 */ /* 0x000fe20003800200 */
[----:B------:R-:W-:Y:S01]  /*50e0*/  MOV R12, R4 ;  /* 0x00000004000c7202 */ /* 0x000fe20000000f00 */
[----:B------:R-:W-:Y:S01]  /*50f0*/  VIADD R4, R8, 0x400 ;  /* 0x0000040008047836 */ /* 0x000fe20000000000 */
[----:B------:R-:W-:-:S02]  /*5100*/  F2FP.BF16.F32.PACK_AB R96, R125, R124 ;  /* 0x0000007c7d60723e */ /* 0x000fc400000010ff */
[----:B------:R-:W-:Y:S02]  /*5110*/  F2FP.BF16.F32.PACK_AB R98, R41, R40 ;  /* 0x000000282962723e */ /* 0x000fe400000010ff */
[----:B------:R-:W-:Y:S02]  /*5120*/  F2FP.BF16.F32.PACK_AB R89, R87, R86 ;  /* 0x000000565759723e */ /* 0x000fe400000010ff */
[----:B------:R-:W-:Y:S01]  /*5130*/  MOV R13, R6 ;  /* 0x00000006000d7202 */ /* 0x000fe20000000f00 */
[----:B------:R-:W-:Y:S01]  /*5140*/  VIADD R6, R10, 0x400 ;  /* 0x000004000a067836 */ /* 0x000fe20000000000 */
[----:B------:R-:W-:Y:S02]  /*5150*/  F2FP.BF16.F32.PACK_AB R88, R85, R84 ;  /* 0x000000545558723e */ /* 0x000fe400000010ff */
[----:B------:R-:W-:Y:S01]  /*5160*/  F2FP.BF16.F32.PACK_AB R90, R39, R38 ;  /* 0x00000026275a723e */ /* 0x000fe200000010ff */
        /* <DEDUP_REMOVED lines=10> */
[----:B------:R-:W-:Y:S01]  /*5210*/  UMOV UR17, 0x20 ;  /* 0x0000002000117882 */ /* 0x000fe20000000000 */
[----:B------:R-:W-:Y:S01]  /*5220*/  UMOV UR18, URZ ;  /* 0x000000ff00127c82 */ /* 0x000fe20008000000 */
[----:B--2---:R-:W-:-:S04]  /*5230*/  UIADD3 UR8, UP0, UPT, UR8, 0x180, URZ ;  /* 0x0000018008087890 */ /* 0x004fc8000ff1e0ff */
[----:B------:R-:W-:-:S12]  /*5240*/  UIADD3.X UR9, UPT, UPT, URZ, UR9, URZ, UP0, !UPT ;  /* 0x00000009ff097290 */ /* 0x000fd800087fe4ff */
.L_x_68:
        /* <DEDUP_REMOVED lines=9> */
.L_x_67:
[----:B------:R-:W-:Y:S05]  /*52e0*/  BSYNC.RECONVERGENT B0 ;  /* 0x0000000000007941 */ /* 0x000fea0003800200 */
.L_x_66:
[----:B------:R-:W-:Y:S01]  /*52f0*/  BAR.SYNC.DEFER_BLOCKING 0x0 ;  /* 0x0000000000007b1d */ /* 0x000fe20000010000 */
[C---:B-1----:R-:W-:Y:S01]  /*5300*/  IADD3 R12, P0, PT, R8.reuse, 0x800, RZ ;  /* 0x00000800080c7810 */ /* 0x042fe20007f1e0ff */
[----:B------:R-:W-:Y:S01]  /*5310*/  VIADD R8, R8, 0x800 ;  /* 0x0000080008087836 */ /* 0x000fe20000000000 */
[C---:B------:R-:W-:Y:S01]  /*5320*/  IADD3 R16, P1, PT, R10.reuse, 0x800, RZ ;  /* 0x000008000a107810 */ /* 0x040fe20007f3e0ff */
[----:B------:R-:W-:Y:S01]  /*5330*/  VIADD R10, R10, 0x800 ;  /* 0x000008000a0a7836 */ /* 0x000fe20000000000 */
[----:B------:R-:W-:Y:S01]  /*5340*/  F2FP.BF16.F32.PACK_AB R119, R119, R118 ;  /* 0x000000767777723e */ /* 0x000fe200000010ff */
[----:B------:R-:W-:Y:S01]  /*5350*/  IMAD.X R13, RZ, RZ, RZ, P0 ;  /* 0x000000ffff0d7224 */ /* 0x000fe200000e06ff */
[----:B------:R-:W-:Y:S01]  /*5360*/  F2FP.BF16.F32.PACK_AB R117, R103, R102 ;  /* 0x000000666775723e */ /* 0x000fe200000010ff */
[----:B------:R-:W-:Y:S01]  /*5370*/  IMAD.X R17, RZ, RZ, RZ, P1 ;  /* 0x000000ffff117224 */ /* 0x000fe200008e06ff */
[----:B------:R-:W-:Y:S01]  /*5380*/  F2FP.BF16.F32.PACK_AB R151, R151, R150 ;  /* 0x000000969797723e */ /* 0x000fe200000010ff */
[----:B------:R-:W-:Y:S01]  /*5390*/  BSSY.RECONVERGENT B0, `(.L_x_69) ;  /* 0x000001f000007945 */ /* 0x000fe20003800200 */
[----:B------:R-:W-:-:S02]  /*53a0*/  MOV R12, R12 ;  /* 0x0000000c000c7202 */ /* 0x000fc40000000f00 */
[----:B------:R-:W-:Y:S02]  /*53b0*/  F2FP.BF16.F32.PACK_AB R116, R101, R100 ;  /* 0x000000646574723e */ /* 0x000fe400000010ff */
[----:B------:R-:W-:Y:S02]  /*53c0*/  F2FP.BF16.F32.PACK_AB R118, R27, R26 ;  /* 0x0000001a1b76723e */ /* 0x000fe400000010ff */
[----:B------:R-:W-:Y:S02]  /*53d0*/  F2FP.BF16.F32.PACK_AB R149, R147, R146 ;  /* 0x000000929395723e */ /* 0x000fe400000010ff */
[----:B------:R-:W-:Y:S02]  /*53e0*/  MOV R16, R16 ;  /* 0x0000001000107202 */ /* 0x000fe40000000f00 */
        /* <DEDUP_REMOVED lines=16> */
.L_x_71:
        /* <DEDUP_REMOVED lines=9> */
.L_x_70:
[----:B------:R-:W-:Y:S05]  /*5580*/  BSYNC.RECONVERGENT B0 ;  /* 0x0000000000007941 */ /* 0x000fea0003800200 */
.L_x_69:
[----:B------:R-:W-:Y:S01]  /*5590*/  BAR.SYNC.DEFER_BLOCKING 0x0 ;  /* 0x0000000000007b1d */ /* 0x000fe20000010000 */
[----:B------:R-:W-:Y:S02]  /*55a0*/  F2FP.BF16.F32.PACK_AB R20, R109, R108 ;  /* 0x0000006c6d14723e */ /* 0x000fe400000010ff */
[----:B------:R-:W-:Y:S02]  /*55b0*/  F2FP.BF16.F32.PACK_AB R21, R111, R110 ;  /* 0x0000006e6f15723e */ /* 0x000fe400000010ff */
[----:B------:R-:W-:Y:S01]  /*55c0*/  F2FP.BF16.F32.PACK_AB R22, R137, R136 ;  /* 0x000000888916723e */ /* 0x000fe200000010ff */
[----:B------:R-:W-:Y:S01]  /*55d0*/  BSSY.RECONVERGENT B0, `(.L_x_72) ;  /* 0x000001d000007945 */ /* 0x000fe20003800200 */
[----:B------:R-:W-:Y:S02]  /*55e0*/  F2FP.BF16.F32.PACK_AB R23, R139, R138 ;  /* 0x0000008a8b17723e */ /* 0x000fe400000010ff */
[----:B------:R-:W-:Y:S02]  /*55f0*/  F2FP.BF16.F32.PACK_AB R24, R153, R152 ;  /* 0x000000989918723e */ /* 0x000fe400000010ff */
[----:B------:R-:W-:-:S02]  /*5600*/  F2FP.BF16.F32.PACK_AB R25, R155, R154 ;  /* 0x0000009a9b19723e */ /* 0x000fc400000010ff */
[----:B------:R-:W-:Y:S02]  /*5610*/  F2FP.BF16.F32.PACK_AB R26, R157, R156 ;  /* 0x0000009c9d1a723e */ /* 0x000fe400000010ff */
[----:B------:R-:W-:Y:S01]  /*5620*/  F2FP.BF16.F32.PACK_AB R27, R159, R158 ;  /* 0x0000009e9f1b723e */ /* 0x000fe200000010ff */
[----:B------:R2:W-:Y:S04]  /*5630*/  STSM.16.M88.4 [R0], R20 ;  /* 0x0000001400007844 */ /* 0x0005e80000000200 */
[----:B------:R2:W-:Y:S01]  /*5640*/  STSM.16.M88.4 [R3], R24 ;  /* 0x0000001803007844 */ /* 0x0005e20000000200 */
[----:B------:R3:W-:Y:S06]  /*5650*/  MEMBAR.ALL.CTA ;  /* 0x0000000000007992 */ /* 0x0007ec0000008000 */
[----:B---3--:R-:W3:Y:S02]  /*5660*/  FENCE.VIEW.ASYNC.S ;  /* 0x00000000000073c6 */ /* 0x008ee40000000000 */
[----:B---3--:R-:W-:Y:S06]  /*5670*/  BAR.SYNC.DEFER_BLOCKING 0x0 ;  /* 0x0000000000007b1d */ /* 0x008fec0000010000 */
[----:B------:R-:W-:Y:S05]  /*5680*/  @P2 BRA `(.L_x_73) ;  /* 0x0000000000442947 */ /* 0x000fea0003800000 */
[----:B------:R-:W3:Y:S01]  /*5690*/  LDCU.64 UR8, c[0x0][0x348] ;  /* 0x00006900ff0877ac */ /* 0x000ee20008000a00 */
[----:B------:R-:W-:Y:S01]  /*56a0*/  R2UR UR20, R45 ;  /* 0x000000002d1472ca */ /* 0x000fe200000e0000 */
[----:B--2---:R-:W-:Y:S01]  /*56b0*/  VIADD R0, R2, 0x80 ;  /* 0x0000008002007836 */ /* 0x004fe20000000000 */
[----:B------:R-:W-:Y:S01]  /*56c0*/  PLOP3.LUT P1, PT, PT, PT, PT, 0x80, 0x8 ;  /* 0x000000000008781c */ /* 0x000fe20003f2f070 */
[----:B------:R-:W-:Y:S01]  /*56d0*/  UMOV UR17, 0x60 ;  /* 0x0000006000117882 */ /* 0x000fe20000000000 */
[----:B------:R-:W-:Y:S01]  /*56e0*/  UMOV UR18, URZ ;  /* 0x000000ff00127c82 */ /* 0x000fe20008000000 */
[----:B---3--:R-:W-:-:S04]  /*56f0*/  UIADD3 UR8, UP0, UPT, UR8, 0x180, URZ ;  /* 0x0000018008087890 */ /* 0x008fc8000ff1e0ff */
[----:B------:R-:W-:-:S12]  /*5700*/  UIADD3.X UR9, UPT, UPT, URZ, UR9, URZ, UP0, !UPT ;  /* 0x00000009ff097290 */ /* 0x000fd800087fe4ff */
.L_x_74:
[----:B------:R-:W-:Y:S02]  /*5710*/  PLOP3.LUT P0, PT, P0, P1, PT, 0xf2, 0x2f ;  /* 0x00000000002f781c */ /* 0x000fe40000703e72 */
[----:B------:R-:W-:Y:S01]  /*5720*/  @P1 R2UR P0, UR16, R0 ;  /* 0x00000000001012ca */ /* 0x000fe20000000000 */
[----:B------:R-:W-:-:S07]  /*5730*/  UMOV UR19, UR12 ;  /* 0x0000000c00137c82 */ /* 0x000fce0008000000 */
[----:B------:R-:W-:Y:S02]  /*5740*/  @P1 PLOP3.LUT P1, PT, P0, PT, PT, 0x80, 0x8 ;  /* 0x000000000008181c */ /* 0x000fe4000072f070 */
[----:B------:R-:W-:-:S03]  /*5750*/  PLOP3.LUT P0, PT, PT, PT, PT, 0x80, 0x8 ;  /* 0x000000000008781c */ /* 0x000fc60003f0f070 */
[----:B------:R2:W-:Y:S08]  /*5760*/  UTMASTG.4D [UR16], [UR8], desc[URZ] ;  /* 0x0000ff10080073b5 */ /* 0x0005f00008019000 */
[----:B--2---:R-:W-:Y:S05]  /*5770*/  @P1 BRA.U.ANY `(.L_x_74) ;  /* 0xfffffffd00e41947 */ /* 0x004fea000393ffff */
[----:B------:R0:W-:Y:S01]  /*5780*/  UTMACMDFLUSH ;  /* 0x00000000000079b7 */ /* 0x0001e20000000000 */
[----:B------:R-:W-:-:S04]  /*5790*/  DEPBAR.LE SB0, 0x2 ;  /* 0x000080800000791a */ /* 0x000fc80000000000 */
.L_x_73:
[----:B------:R-:W-:Y:S05]  /*57a0*/  BSYNC.RECONVERGENT B0 ;  /* 0x0000000000007941 */ /* 0x000fea0003800200 */
.L_x_72:
[----:B------:R-:W-:Y:S01]  /*57b0*/  BAR.SYNC.DEFER_BLOCKING 0x0 ;  /* 0x0000000000007b1d */ /* 0x000fe20000010000 */
[----:B------:R-:W-:Y:S01]  /*57c0*/  IMAD.MOV.U32 R5, RZ, RZ, RZ ;  /* 0x000000ffff057224 */ /* 0x000fe200078e00ff */
[----:B------:R-:W-:Y:S01]  /*57d0*/  F2FP.BF16.F32.PACK_AB R15, R15, R14 ;  /* 0x0000000e0f0f723e */ /* 0x000fe200000010ff */
[----:B------:R-:W-:Y:S01]  /*57e0*/  IMAD.MOV.U32 R7, RZ, RZ, RZ ;  /* 0x000000ffff077224 */ /* 0x000fe200078e00ff */
[----:B------:R-:W-:Y:S02]  /*57f0*/  F2FP.BF16.F32.PACK_AB R13, R19, R18 ;  /* 0x00000012130d723e */ /* 0x000fe400000010ff */
[----:B------:R-:W-:Y:S01]  /*5800*/  F2FP.BF16.F32.PACK_AB R115, R115, R114 ;  /* 0x000000727373723e */ /* 0x000fe200000010ff */
[----:B------:R-:W-:Y:S01]  /*5810*/  BSSY.RECONVERGENT B0, `(.L_x_75) ;  /* 0x000001f000007945 */ /* 0x000fe20003800200 */
[----:B------:R-:W-:Y:S02]  /*5820*/  MOV R4, R4 ;  /* 0x0000000400047202 */ /* 0x000fe40000000f00 */
[----:B-1----:R-:W-:-:S02]  /*5830*/  F2FP.BF16.F32.PACK_AB R12, R37, R36 ;  /* 0x00000024250c723e */ /* 0x002fc400000010ff */
        /* <DEDUP_REMOVED lines=19> */
.L_x_77:
        /* <DEDUP_REMOVED lines=9> */
.L_x_76:
[----:B------:R-:W-:Y:S05]  /*5a00*/  BSYNC.RECONVERGENT B0 ;  /* 0x0000000000007941 */ /* 0x000fea0003800200 */
.L_x_75:
        /* <DEDUP_REMOVED lines=8> */
[----:B------:R-:W-:-:S02]  /*5a90*/  F2FP.BF16.F32.PACK_AB R72, R69, R68 ;  /* 0x000000444548723e */ /* 0x000fc400000010ff */
        /* <DEDUP_REMOVED lines=8> */
[----:B----4-:R-:W4:Y:S02]  /*5b20*/  FENCE.VIEW.ASYNC.S ;  /* 0x00000000000073c6 */ /* 0x010f240000000000 */
[----:B----4-:R-:W-:Y:S06]  /*5b30*/  BAR.SYNC.DEFER_BLOCKING 0x0 ;  /* 0x0000000000007b1d */ /* 0x010fec0000010000 */
[----:B------:R-:W-:Y:S05]  /*5b40*/  @P2 BRA `(.L_x_79) ;  /* 0x0000000000442947 */ /* 0x000fea0003800000 */
[----:B------:R-:W4:Y:S01]  /*5b50*/  LDCU.64 UR8, c[0x0][0x348] ;  /* 0x00006900ff0877ac */ /* 0x000f220008000a00 */
[----:B------:R-:W-:Y:S01]  /*5b60*/  R2UR UR20, R45 ;  /* 0x000000002d1472ca */ /* 0x000fe200000e0000 */
[----:B------:R-:W-:Y:S01]  /*5b70*/  VIADD R2, R2, 0x880 ;  /* 0x0000088002027836 */ /* 0x000fe20000000000 */
[----:B------:R-:W-:Y:S01]  /*5b80*/  PLOP3.LUT P1, PT, PT, PT, PT, 0x80, 0x8 ;  /* 0x000000000008781c */ /* 0x000fe20003f2f070 */
[----:B------:R-:W-:Y:S01]  /*5b90*/  UMOV UR17, 0xa0 ;  /* 0x000000a000117882 */ /* 0x000fe20000000000 */
[----:B------:R-:W-:Y:S01]  /*5ba0*/  UMOV UR18, URZ ;  /* 0x000000ff00127c82 */ /* 0x000fe20008000000 */
[----:B----4-:R-:W-:-:S04]  /*5bb0*/  UIADD3 UR8, UP0, UPT, UR8, 0x180, URZ ;  /* 0x0000018008087890 */ /* 0x010fc8000ff1e0ff */
[----:B------:R-:W-:-:S12]  /*5bc0*/  UIADD3.X UR9, UPT, UPT, URZ, UR9, URZ, UP0, !UPT ;  /* 0x00000009ff097290 */ /* 0x000fd800087fe4ff */
.L_x_80:
[----:B------:R-:W-:Y:S02]  /*5bd0*/  PLOP3.LUT P0, PT, P0, P1, PT, 0xf2, 0x2f ;  /* 0x00000000002f781c */ /* 0x000fe40000703e72 */
[----:B------:R-:W-:Y:S01]  /*5be0*/  @P1 R2UR P0, UR16, R2 ;  /* 0x00000000021012ca */ /* 0x000fe20000000000 */
[----:B------:R-:W-:-:S07]  /*5bf0*/  UMOV UR19, UR12 ;  /* 0x0000000c00137c82 */ /* 0x000fce0008000000 */
[----:B------:R-:W-:Y:S02]  /*5c00*/  @P1 PLOP3.LUT P1, PT, P0, PT, PT, 0x80, 0x8 ;  /* 0x000000000008181c */ /* 0x000fe4000072f070 */
[----:B------:R-:W-:-:S03]  /*5c10*/  PLOP3.LUT P0, PT, PT, PT, PT, 0x80, 0x8 ;  /* 0x000000000008781c */ /* 0x000fc60003f0f070 */
[----:B------:R4:W-:Y:S08]  /*5c20*/  UTMASTG.4D [UR16], [UR8], desc[URZ] ;  /* 0x0000ff10080073b5 */ /* 0x0009f00008019000 */
[----:B----4-:R-:W-:Y:S05]  /*5c30*/  @P1 BRA.U.ANY `(.L_x_80) ;  /* 0xfffffffd00e41947 */ /* 0x010fea000393ffff */
[----:B------:R0:W-:Y:S01]  /*5c40*/  UTMACMDFLUSH ;  /* 0x00000000000079b7 */ /* 0x0001e20000000000 */
[----:B------:R-:W-:-:S04]  /*5c50*/  DEPBAR.LE SB0, 0x2 ;  /* 0x000080800000791a */ /* 0x000fc80000000000 */
.L_x_79:
[----:B------:R-:W-:Y:S05]  /*5c60*/  BSYNC.RECONVERGENT B0 ;  /* 0x0000000000007941 */ /* 0x000fea0003800200 */
.L_x_78:
[----:B------:R-:W-:Y:S06]  /*5c70*/  BAR.SYNC.DEFER_BLOCKING 0x0 ;  /* 0x0000000000007b1d */ /* 0x000fec0000010000 */
[----:B------:R-:W-:Y:S05]  /*5c80*/  EXIT ;  /* 0x000000000000794d */ /* 0x000fea0003800000 */
.L_x_4:
[----:B------:R-:W-:Y:S02]  /*5c90*/  IMAD.MOV.U32 R2, RZ, RZ, -0x80000000 ;  /* 0x80000000ff027424 */ /* 0x000fe400078e00ff */
[----:B--2---:R-:W-:-:S04]  /*5ca0*/  IMAD.MOV.U32 R3, RZ, RZ, -0x80000000 ;  /* 0x80000000ff037424 */ /* 0x004fc800078e00ff */
[----:B------:R2:W3:Y:S03]  /*5cb0*/  SYNCS.PHASECHK.TRANS64.TRYWAIT P0, [R9+URZ+0x28], R3 ;  /* 0x00002803090075a7 */ /* 0x0004e600080011ff */
[----:B---3--:R-:W-:Y:S05]  /*5cc0*/  @!P0 NANOSLEEP.SYNCS 0x989680 ;  /* 0x009896800000895d */ /* 0x008fea0003900000 */
[----:B------:R-:W3:Y:S02]  /*5cd0*/  @!P0 SYNCS.PHASECHK.TRANS64 P0, [R9+URZ+0x28], R3 ;  /* 0x00002803090085a7 */ /* 0x000ee400080010ff */
[----:B---3--:R-:W-:Y:S05]  /*5ce0*/  @!P0 BRA `(.L_x_4) ;  /* 0xfffffffc00e88947 */ /* 0x008fea000383ffff */
[----:B------:R-:W-:Y:S05]  /*5cf0*/  BRA `(.L_x_81) ;  /* 0xffffffa8004c7947 */ /* 0x000fea000383ffff */
.L_x_29:
[----:B---3--:R-:W-:Y:S02]  /*5d00*/  IMAD.MOV.U32 R2, RZ, RZ, -0x80000000 ;  /* 0x80000000ff027424 */ /* 0x008fe400078e00ff */
[----:B--2---:R-:W-:-:S04]  /*5d10*/  IMAD.MOV.U32 R3, RZ, RZ, -0x80000000 ;  /* 0x80000000ff037424 */ /* 0x004fc800078e00ff */
[----:B------:R2:W3:Y:S03]  /*5d20*/  SYNCS.PHASECHK.TRANS64.TRYWAIT P0, [R9+URZ+0x8], R3 ;  /* 0x00000803090075a7 */ /* 0x0004e600080011ff */
[----:B---3--:R-:W-:Y:S05]  /*5d30*/  @!P0 NANOSLEEP.SYNCS 0x989680 ;  /* 0x009896800000895d */ /* 0x008fea0003900000 */
[----:B------:R-:W3:Y:S02]  /*5d40*/  @!P0 SYNCS.PHASECHK.TRANS64 P0, [R9+URZ+0x8], R3 ;  /* 0x00000803090085a7 */ /* 0x000ee400080010ff */
[----:B---3--:R-:W-:Y:S05]  /*5d50*/  @!P0 BRA `(.L_x_29) ;  /* 0xfffffffc00e88947 */ /* 0x008fea000383ffff */
[----:B------:R-:W-:Y:S05]  /*5d60*/  BRA `(.L_x_82) ;  /* 0xffffffbc00907947 */ /* 0x000fea000383ffff */
.L_x_34:
[----:B-1----:R1:W2:Y:S02]  /*5d70*/  SYNCS.PHASECHK.TRANS64.TRYWAIT P2, [R2+URZ+0x20], RZ ;  /* 0x000020ff020075a7 */ /* 0x0022a400080411ff */
[----:B--2---:R-:W-:Y:S05]  /*5d80*/  @!P2 NANOSLEEP.SYNCS 0x989680 ;  /* 0x009896800000a95d */ /* 0x004fea0003900000 */
[----:B------:R-:W2:Y:S02]  /*5d90*/  @!P2 SYNCS.PHASECHK.TRANS64 P2, [R2+URZ+0x20], RZ ;  /* 0x000020ff0200a5a7 */ /* 0x000ea400080410ff */
[----:B--2---:R-:W-:Y:S05]  /*5da0*/  @!P2 BRA `(.L_x_34) ;  /* 0xfffffffc00f0a947 */ /* 0x004fea000383ffff */
[----:B------:R-:W-:Y:S05]  /*5db0*/  BRA `(.L_x_33) ;  /* 0xffffffc400647947 */ /* 0x000fea000383ffff */
.L_x_38:
[----:B------:R-:W-:-:S07]  /*5dc0*/  IMAD.MOV.U32 R81, RZ, RZ, R80 ;  /* 0x000000ffff517224 */ /* 0x000fce00078e0050 */
.L_x_83:
[----:B-1----:R1:W2:Y:S02]  /*5dd0*/  SYNCS.PHASECHK.TRANS64.TRYWAIT P0, [R83+URZ], R81 ;  /* 0x00000051530075a7 */ /* 0x0022a400080011ff */
[----:B--2---:R-:W-:Y:S05]  /*5de0*/  @!P0 NANOSLEEP.SYNCS 0x989680 ;  /* 0x009896800000895d */ /* 0x004fea0003900000 */
[----:B------:R-:W2:Y:S02]  /*5df0*/  @!P0 SYNCS.PHASECHK.TRANS64 P0, [R83+URZ], R81 ;  /* 0x00000051530085a7 */ /* 0x000ea400080010ff */
[----:B--2---:R-:W-:Y:S05]  /*5e00*/  @!P0 BRA `(.L_x_83) ;  /* 0xfffffffc00f08947 */ /* 0x004fea000383ffff */
[----:B------:R-:W-:Y:S05]  /*5e10*/  BRA `(.L_x_37) ;  /* 0xffffffc8003c7947 */ /* 0x000fea000383ffff */
.L_x_42:
[----:B------:R-:W-:-:S07]  /*5e20*/  IMAD.MOV.U32 R81, RZ, RZ, R80 ;  /* 0x000000ffff517224 */ /* 0x000fce00078e0050 */
.L_x_84:
[----:B-1----:R1:W2:Y:S02]  /*5e30*/  SYNCS.PHASECHK.TRANS64.TRYWAIT P0, [R129+URZ+0x18], R81 ;  /* 0x00001851810075a7 */ /* 0x0022a400080011ff */
[----:B--2---:R-:W-:Y:S05]  /*5e40*/  @!P0 NANOSLEEP.SYNCS 0x989680 ;  /* 0x009896800000895d */ /* 0x004fea0003900000 */
[----:B------:R-:W2:Y:S02]  /*5e50*/  @!P0 SYNCS.PHASECHK.TRANS64 P0, [R129+URZ+0x18], R81 ;  /* 0x00001851810085a7 */ /* 0x000ea400080010ff */
[----:B--2---:R-:W-:Y:S05]  /*5e60*/  @!P0 BRA `(.L_x_84) ;  /* 0xfffffffc00f08947 */ /* 0x004fea000383ffff */
[----:B------:R-:W-:Y:S05]  /*5e70*/  BRA `(.L_x_85) ;  /* 0xffffffc8004c7947 */ /* 0x000fea000383ffff */
.L_x_49:
[----:B------:R-:W-:-:S07]  /*5e80*/  IMAD.MOV.U32 R164, RZ, RZ, R165 ;  /* 0x000000ffffa47224 */ /* 0x000fce00078e00a5 */
.L_x_86:
[----:B-1----:R1:W2:Y:S02]  /*5e90*/  SYNCS.PHASECHK.TRANS64.TRYWAIT P0, [R2+URZ+0x8], R165 ;  /* 0x000008a5020075a7 */ /* 0x0022a400080011ff */
[----:B--2---:R-:W-:Y:S05]  /*5ea0*/  @!P0 NANOSLEEP.SYNCS 0x989680 ;  /* 0x009896800000895d */ /* 0x004fea0003900000 */
[----:B------:R-:W2:Y:S02]  /*5eb0*/  @!P0 SYNCS.PHASECHK.TRANS64 P0, [R2+URZ+0x8], R165 ;  /* 0x000008a5020085a7 */ /* 0x000ea400080010ff */
[----:B--2---:R-:W-:Y:S05]  /*5ec0*/  @!P0 BRA `(.L_x_86) ;  /* 0xfffffffc00f08947 */ /* 0x004fea000383ffff */
[----:B------:R-:W-:Y:S05]  /*5ed0*/  BRA `(.L_x_87) ;  /* 0xffffffd400147947 */ /* 0x000fea000383ffff */
.L_x_55:
[----:B------:R-:W-:Y:S01]  /*5ee0*/  BSSY B1, `(.L_x_88) ;  /* 0x0000008000017945 */ /* 0x000fe20003800000 */
[----:B------:R-:W-:Y:S02]  /*5ef0*/  IMAD.MOV.U32 R166, RZ, RZ, R80 ;  /* 0x000000ffffa67224 */ /* 0x000fe400078e0050 */
[----:B------:R-:W-:Y:S02]  /*5f00*/  IMAD.MOV.U32 R175, RZ, RZ, 0x2 ;  /* 0x00000002ffaf7424 */ /* 0x000fe400078e00ff */
[----:B------:R-:W-:Y:S02]  /*5f10*/  IMAD.MOV.U32 R181, RZ, RZ, 0x1f ;  /* 0x0000001fffb57424 */ /* 0x000fe400078e00ff */
[----:B------:R-:W-:-:S07]  /*5f20*/  IMAD.MOV.U32 R170, RZ, RZ, 0xf ;  /* 0x0000000fffaa7424 */ /* 0x000fce00078e00ff */
[----:B------:R-:W-:Y:S05]  /*5f30*/  WARPSYNC.COLLECTIVE R170, `(.L_x_89) ;  /* 0x00000000aa087348 */ /* 0x000fea0003c00000 */
[----:B------:R1:W2:Y:S02]  /*5f40*/  SHFL.BFLY P2, R168, R166, R175, R181 ;  /* 0x0c0000afa6a87389 */ /* 0x0002a400000400b5 */
[----:B-12---:R-:W-:Y:S05]  /*5f50*/  ENDCOLLECTIVE ;  /* 0x000000000000791b */ /* 0x006fea0003800000 */
.L_x_89:
[----:B------:R-:W-:Y:S05]  /*5f60*/  BSYNC B1 ;  /* 0x0000000000017941 */ /* 0x000fea0003800000 */
.L_x_88:
[----:B------:R-:W-:Y:S02]  /*5f70*/  IMAD.MOV.U32 R165, RZ, RZ, R168 ;  /* 0x000000ffffa57224 */ /* 0x000fe400078e00a8 */
[----:B------:R-:W-:Y:S02]  /*5f80*/  IMAD.MOV.U32 R175, RZ, RZ, 0x1 ;  /* 0x00000001ffaf7424 */ /* 0x000fe400078e00ff */
[----:B------:R-:W-:Y:S01]  /*5f90*/  IMAD.MOV.U32 R181, RZ, RZ, 0x1f ;  /* 0x0000001fffb57424 */ /* 0x000fe200078e00ff */
[----:B------:R-:W-:Y:S01]  /*5fa0*/  FMNMX R128, R80, R165, !PT ;  /* 0x000000a550807209 */ /* 0x000fe20007800000 */
[----:B------:R-:W-:-:S04]  /*5fb0*/  IMAD.MOV.U32 R170, RZ, RZ, 0xf ;  /* 0x0000000fffaa7424 */ /* 0x000fc800078e00ff */
[----:B------:R-:W-:-:S07]  /*5fc0*/  IMAD.MOV.U32 R166, RZ, RZ, R128 ;  /* 0x000000ffffa67224 */ /* 0x000fce00078e0080 */
[----:B------:R-:W-:Y:S05]  /*5fd0*/  WARPSYNC.COLLECTIVE R170, `(.L_x_90) ;  /* 0x00000000aa087348 */ /* 0x000fea0003c00000 */
[----:B------:R1:W2:Y:S02]  /*5fe0*/  SHFL.BFLY P2, R168, R166, R175, R181 ;  /* 0x0c0000afa6a87389 */ /* 0x0002a400000400b5 */
[----:B-12---:R-:W-:Y:S05]  /*5ff0*/  ENDCOLLECTIVE ;  /* 0x000000000000791b */ /* 0x006fea0003800000 */
.L_x_90:
[----:B------:R-:W-:Y:S02]  /*6000*/  IMAD.MOV.U32 R175, RZ, RZ, 0x2 ;  /* 0x00000002ffaf7424 */ /* 0x000fe400078e00ff */
[----:B------:R-:W-:-:S05]  /*6010*/  IMAD.MOV.U32 R165, RZ, RZ, R168 ;  /* 0x000000ffffa57224 */ /* 0x000fca00078e00a8 */
[----:B------:R-:W-:-:S04]  /*6020*/  FMNMX R128, R128, R165, !PT ;  /* 0x000000a580807209 */ /* 0x000fc80007800000 */
        /* <DEDUP_REMOVED lines=20> */
[----:B------:R-:W3:Y:S01]  /*6170*/  MUFU.EX2 R176, R171 ;  /* 0x000000ab00b07308 */ /* 0x000ee20000000800 */
[----:B-1----:R-:W-:-:S07]  /*6180*/  FADD R166, RZ, R128 ;  /* 0x00000080ffa67221 */ /* 0x002fce0000000000 */
[----:B------:R-:W1:Y:S01]  /*6190*/  MUFU.EX2 R177, R177 ;  /* 0x000000b100b17308 */ /* 0x000e620000000800 */
[----:B--2---:R-:W-:-:S07]  /*61a0*/  FADD R81, R129, R166 ;  /* 0x000000a681517221 */ /* 0x004fce0000000000 */
[----:B------:R1:W2:Y:S01]  /*61b0*/  MUFU.EX2 R160, R167 ;  /* 0x000000a700a07308 */ /* 0x0002a20000000800 */
[----:B---3--:R-:W-:-:S07]  /*61c0*/  FADD R166, R176, R81 ;  /* 0x00000051b0a67221 */ /* 0x008fce0000000000 */
[----:B------:R-:W3:Y:S01]  /*61d0*/  MUFU.EX2 R161, R161 ;  /* 0x000000a100a17308 */ /* 0x000ee20000000800 */
[----:B-1----:R-:W-:-:S07]  /*61e0*/  FADD R167, R177, R166 ;  /* 0x000000a6b1a77221 */ /* 0x002fce0000000000 */
[----:B------:R-:W1:Y:S01]  /*61f0*/  MUFU.EX2 R80, R169 ;  /* 0x000000a900507308 */ /* 0x000e620000000800 */
[----:B--2---:R-:W-:-:S07]  /*6200*/  FADD R166, R160, R167 ;  /* 0x000000a7a0a67221 */ /* 0x004fce0000000000 */
[----:B------:R-:W2:Y:S01]  /*6210*/  MUFU.EX2 R81, R173 ;  /* 0x000000ad00517308 */ /* 0x000ea20000000800 */
[----:B---3--:R-:W-:-:S04]  /*6220*/  FADD R167, R161, R166 ;  /* 0x000000a6a1a77221 */ /* 0x008fc80000000000 */
[----:B-1----:R-:W-:-:S04]  /*6230*/  FADD R166, R80, R167 ;  /* 0x000000a750a67221 */ /* 0x002fc80000000000 */
[----:B--2---:R-:W-:-:S07]  /*6240*/  FADD R166, R81, R166 ;  /* 0x000000a651a67221 */ /* 0x004fce0000000000 */
[----:B------:R-:W-:Y:S05]  /*6250*/  WARPSYNC.COLLECTIVE R170, `(.L_x_91) ;  /* 0x00000000aa087348 */ /* 0x000fea0003c00000 */
[----:B------:R1:W2:Y:S02]  /*6260*/  SHFL.BFLY P2, R168, R166, R175, R181 ;  /* 0x0c0000afa6a87389 */ /* 0x0002a400000400b5 */
[----:B-12---:R-:W-:Y:S05]  /*6270*/  ENDCOLLECTIVE ;  /* 0x000000000000791b */ /* 0x006fea0003800000 */
.L_x_91:
[----:B------:R-:W-:Y:S02]  /*6280*/  IMAD.MOV.U32 R175, RZ, RZ, 0x1 ;  /* 0x00000001ffaf7424 */ /* 0x000fe400078e00ff */
[----:B------:R-:W-:-:S04]  /*6290*/  IMAD.MOV.U32 R167, RZ, RZ, R168 ;  /* 0x000000ffffa77224 */ /* 0x000fc800078e00a8 */
[----:B------:R-:W-:-:S04]  /*62a0*/  FADD R167, R166, R167 ;  /* 0x000000a7a6a77221 */ /* 0x000fc80000000000 */
[----:B------:R-:W-:-:S07]  /*62b0*/  IMAD.MOV.U32 R166, RZ, RZ, R167 ;  /* 0x000000ffffa67224 */ /* 0x000fce00078e00a7 */
[----:B------:R-:W-:Y:S05]  /*62c0*/  WARPSYNC.COLLECTIVE R170, `(.L_x_92) ;  /* 0x00000000aa087348 */ /* 0x000fea0003c00000 */
[----:B------:R1:W2:Y:S02]  /*62d0*/  SHFL.BFLY P2, R168, R166, R175, R181 ;  /* 0x0c0000afa6a87389 */ /* 0x0002a400000400b5 */
[----:B-12---:R-:W-:Y:S05]  /*62e0*/  ENDCOLLECTIVE ;  /* 0x000000000000791b */ /* 0x006fea0003800000 */
.L_x_92:
[----:B------:R-:W-:Y:S05]  /*62f0*/  BRA `(.L_x_93) ;  /* 0xffffffd8004c7947 */ /* 0x000fea000383ffff */
.L_x_59:
[----:B------:R-:W-:-:S07]  /*6300*/  IMAD.MOV.U32 R164, RZ, RZ, R165 ;  /* 0x000000ffffa47224 */ /* 0x000fce00078e00a5 */
.L_x_94:
[----:B--2---:R2:W3:Y:S02]  /*6310*/  SYNCS.PHASECHK.TRANS64.TRYWAIT P0, [R2+URZ+0x10], R165 ;  /* 0x000010a5020075a7 */ /* 0x0044e400080011ff */
[----:B---3--:R-:W-:Y:S05]  /*6320*/  @!P0 NANOSLEEP.SYNCS 0x989680 ;  /* 0x009896800000895d */ /* 0x008fea0003900000 */
[----:B------:R-:W3:Y:S02]  /*6330*/  @!P0 SYNCS.PHASECHK.TRANS64 P0, [R2+URZ+0x10], R165 ;  /* 0x000010a5020085a7 */ /* 0x000ee400080010ff */
[----:B---3--:R-:W-:Y:S05]  /*6340*/  @!P0 BRA `(.L_x_94) ;  /* 0xfffffffc00f08947 */ /* 0x008fea000383ffff */
[----:B------:R-:W-:Y:S05]  /*6350*/  BRA `(.L_x_58) ;  /* 0xffffffdc00347947 */ /* 0x000fea000383ffff */
.L_x_95:
[----:B------:R-:W-:-:S00]  /*6360*/  BRA `(.L_x_95) ;  /* 0xfffffffc00fc7947 */ /* 0x000fc0000383ffff */
[----:B------:R-:W-:-:S00]  /*6370*/  NOP ;  /* 0x0000000000007918 */ /* 0x000fc00000000000 */
        /* <DEDUP_REMOVED lines=8> */
.L_x_96:


//--------------------- .nv.shared.kernel_cutlass_kernel_cudnnnative_sparse_attentionselectionNSA_select_attn_fwd_hmmaHopperSelectAttentionFwd_object_at__CopyAtom_ThrID10_TVLayoutSrc112801_TVLayoutDst112801_Valuetypebf16_t_0 --------------------------
	.section	.nv.shared.kernel_cutlass_kernel_cudnnnative_sparse_attentionselectionNSA_select_attn_fwd_hmmaHopperSelectAttentionFwd_object_at__CopyAtom_ThrID10_TVLayoutSrc112801_TVLayoutDst112801_Valuetypebf16_t_0,"aw",@nobits
	.sectionflags	@""
	.align	1024
	.zero		1024


//--------------------- .nv.shared.reserved.0     --------------------------
	.section	.nv.shared.reserved.0,"aw",@nobits
	.weak		__nv_reservedSMEM_offset_0_alias
	.size		__nv_reservedSMEM_offset_0_alias, 0, 64
	.other		__nv_reservedSMEM_offset_0_alias,@"STO_CUDA_RESERVED_SHARED STV_DEFAULT"
__nv_reservedSMEM_offset_0_alias:
	.zero		0
	.zero		64


//--------------------- .nv.constant0.kernel_cutlass_kernel_cudnnnative_sparse_attentionselectionNSA_select_attn_fwd_hmmaHopperSelectAttentionFwd_object_at__CopyAtom_ThrID10_TVLayoutSrc112801_TVLayoutDst112801_Valuetypebf16_t_0 --------------------------
	.section	.nv.constant0.kernel_cutlass_kernel_cudnnnative_sparse_attentionselectionNSA_select_attn_fwd_hmmaHopperSelectAttentionFwd_object_at__CopyAtom_ThrID10_TVLayoutSrc112801_TVLayoutDst112801_Valuetypebf16_t_0,"a",@progbits
	.sectionflags	@""
	.align	4
.nv.constant0.kernel_cutlass_kernel_cudnnnative_sparse_attentionselectionNSA_select_attn_fwd_hmmaHopperSelectAttentionFwd_object_at__CopyAtom_ThrID10_TVLayoutSrc112801_TVLayoutDst112801_Valuetypebf16_t_0:
	.zero		1452


//--------------------- SYMBOLS --------------------------

	.type		.nv.reservedSmem.offset0,@object
	.size		.nv.reservedSmem.offset0,0x4
	.type		.nv.reservedSmem.cap,@object
	.size		.nv.reservedSmem.cap,0x4
